//
// Generated by NVIDIA NVVM Compiler
//
// Compiler Build ID: CL-36424714
// Cuda compilation tools, release 13.0, V13.0.88
// Based on NVVM 20.0.0
//

.version 9.0
.target sm_100
.address_size 64

	// .globl	_Z15calculateForcesPffi
.global .align 4 .b8 precalc_xorwow_matrix[102400];
.global .align 4 .b8 precalc_xorwow_offset_matrix[102400];
.global .align 4 .b8 mrg32k3aM1[2304];
.global .align 4 .b8 mrg32k3aM2[2304];
.global .align 4 .b8 mrg32k3aM1SubSeq[2016];
.global .align 4 .b8 mrg32k3aM2SubSeq[2016];
.global .align 4 .b8 mrg32k3aM1Seq[2304];
.global .align 4 .b8 mrg32k3aM2Seq[2304];
.const .align 8 .b8 __cr_lgamma_table[72];

.visible .entry _Z15calculateForcesPffi(
	.param .u64 .ptr .align 1 _Z15calculateForcesPffi_param_0,
	.param .f32 _Z15calculateForcesPffi_param_1,
	.param .u32 _Z15calculateForcesPffi_param_2
)
{
	.reg .pred 	%p<9>;
	.reg .b32 	%r<22>;
	.reg .b32 	%f<88>;
	.reg .b64 	%rd<9>;
	.reg .b64 	%fd<7>;

	ld.param.u64 	%rd6, [_Z15calculateForcesPffi_param_0];
	ld.param.f32 	%f26, [_Z15calculateForcesPffi_param_1];
	ld.param.u32 	%r11, [_Z15calculateForcesPffi_param_2];
	cvta.to.global.u64 	%rd1, %rd6;
	setp.lt.s32 	%p1, %r11, 1;
	@%p1 bra 	$L__BB0_14;
	add.s64 	%rd2, %rd1, 28;
	mov.u32 	%r13, %tid.x;
	mov.u32 	%r14, %ntid.x;
	mov.u32 	%r15, %ctaid.x;
	mad.lo.s32 	%r16, %r15, %r14, %r13;
	mul.lo.s32 	%r1, %r11, %r16;
	mov.b32 	%r19, 0;
$L__BB0_2:
	add.s32 	%r3, %r19, %r1;
	setp.gt.s32 	%p2, %r3, 9998;
	@%p2 bra 	$L__BB0_13;
	mul.lo.s32 	%r18, %r3, 7;
	mul.wide.s32 	%rd7, %r18, 4;
	add.s64 	%rd3, %rd1, %rd7;
	neg.s32 	%r20, %r3;
	mov.f32 	%f84, 0f00000000;
	mov.b32 	%r21, 0;
	mov.u64 	%rd8, %rd2;
	mov.f32 	%f83, %f84;
	mov.f32 	%f82, %f84;
$L__BB0_4:
	setp.eq.s32 	%p3, %r20, 0;
	@%p3 bra 	$L__BB0_7;
	ld.global.f32 	%f28, [%rd8+-24];
	ld.global.f32 	%f29, [%rd3+4];
	sub.f32 	%f4, %f28, %f29;
	ld.global.f32 	%f30, [%rd8+-20];
	ld.global.f32 	%f31, [%rd3+8];
	sub.f32 	%f5, %f30, %f31;
	ld.global.f32 	%f32, [%rd8+-16];
	ld.global.f32 	%f33, [%rd3+12];
	sub.f32 	%f6, %f32, %f33;
	mul.f32 	%f34, %f5, %f5;
	fma.rn.f32 	%f35, %f4, %f4, %f34;
	fma.rn.f32 	%f7, %f6, %f6, %f35;
	sqrt.rn.f32 	%f8, %f7;
	setp.leu.f32 	%p4, %f8, 0f42480000;
	@%p4 bra 	$L__BB0_7;
	ld.global.f32 	%f36, [%rd8+-28];
	mul.f32 	%f37, %f36, 0fC3480000;
	ld.global.f32 	%f38, [%rd3];
	mul.f32 	%f39, %f37, %f38;
	cvt.f64.f32 	%fd1, %f39;
	cvt.f64.f32 	%fd2, %f7;
	div.rn.f64 	%fd3, %fd1, %fd2;
	cvt.rn.f32.f64 	%f40, %fd3;
	div.rn.f32 	%f41, %f4, %f8;
	div.rn.f32 	%f42, %f5, %f8;
	div.rn.f32 	%f43, %f6, %f8;
	fma.rn.f32 	%f82, %f41, %f40, %f82;
	fma.rn.f32 	%f83, %f42, %f40, %f83;
	fma.rn.f32 	%f84, %f43, %f40, %f84;
$L__BB0_7:
	add.s32 	%r7, %r21, 1;
	setp.eq.s32 	%p5, %r7, 9999;
	@%p5 bra 	$L__BB0_12;
	setp.eq.s32 	%p6, %r7, %r3;
	@%p6 bra 	$L__BB0_11;
	ld.global.f32 	%f44, [%rd8+4];
	ld.global.f32 	%f45, [%rd3+4];
	sub.f32 	%f15, %f44, %f45;
	ld.global.f32 	%f46, [%rd8+8];
	ld.global.f32 	%f47, [%rd3+8];
	sub.f32 	%f16, %f46, %f47;
	ld.global.f32 	%f48, [%rd8+12];
	ld.global.f32 	%f49, [%rd3+12];
	sub.f32 	%f17, %f48, %f49;
	mul.f32 	%f50, %f16, %f16;
	fma.rn.f32 	%f51, %f15, %f15, %f50;
	fma.rn.f32 	%f18, %f17, %f17, %f51;
	sqrt.rn.f32 	%f19, %f18;
	setp.leu.f32 	%p7, %f19, 0f42480000;
	@%p7 bra 	$L__BB0_11;
	ld.global.f32 	%f52, [%rd8];
	mul.f32 	%f53, %f52, 0fC3480000;
	ld.global.f32 	%f54, [%rd3];
	mul.f32 	%f55, %f53, %f54;
	cvt.f64.f32 	%fd4, %f55;
	cvt.f64.f32 	%fd5, %f18;
	div.rn.f64 	%fd6, %fd4, %fd5;
	cvt.rn.f32.f64 	%f56, %fd6;
	div.rn.f32 	%f57, %f15, %f19;
	div.rn.f32 	%f58, %f16, %f19;
	div.rn.f32 	%f59, %f17, %f19;
	fma.rn.f32 	%f82, %f57, %f56, %f82;
	fma.rn.f32 	%f83, %f58, %f56, %f83;
	fma.rn.f32 	%f84, %f59, %f56, %f84;
$L__BB0_11:
	add.s32 	%r21, %r21, 2;
	add.s32 	%r20, %r20, 2;
	add.s64 	%rd8, %rd8, 56;
	bra.uni 	$L__BB0_4;
$L__BB0_12:
	mul.f32 	%f60, %f26, %f82;
	ld.global.f32 	%f61, [%rd3];
	div.rn.f32 	%f62, %f60, %f61;
	ld.global.f32 	%f63, [%rd3+16];
	add.f32 	%f64, %f63, %f62;
	st.global.f32 	[%rd3+16], %f64;
	mul.f32 	%f65, %f26, %f83;
	div.rn.f32 	%f66, %f65, %f61;
	ld.global.f32 	%f67, [%rd3+20];
	add.f32 	%f68, %f67, %f66;
	st.global.f32 	[%rd3+20], %f68;
	mul.f32 	%f69, %f26, %f84;
	div.rn.f32 	%f70, %f69, %f61;
	ld.global.f32 	%f71, [%rd3+24];
	add.f32 	%f72, %f71, %f70;
	st.global.f32 	[%rd3+24], %f72;
	ld.global.f32 	%f73, [%rd3+4];
	fma.rn.f32 	%f74, %f26, %f64, %f73;
	st.global.f32 	[%rd3+4], %f74;
	ld.global.f32 	%f75, [%rd3+8];
	fma.rn.f32 	%f76, %f26, %f68, %f75;
	st.global.f32 	[%rd3+8], %f76;
	ld.global.f32 	%f77, [%rd3+12];
	fma.rn.f32 	%f78, %f26, %f72, %f77;
	st.global.f32 	[%rd3+12], %f78;
$L__BB0_13:
	add.s32 	%r19, %r19, 1;
	setp.ne.s32 	%p8, %r19, %r11;
	@%p8 bra 	$L__BB0_2;
$L__BB0_14:
	ret;

}


// ===== COMPILED SASS (sm_100) =====

	.target	sm_100

	.elftype	@"ET_EXEC"


//--------------------- .note.nv.tkinfo           --------------------------
	.section	.note.nv.tkinfo,"",@"SHT_NOTE"
	.sectionflags	@"SHF_NOTE_NV_TKINFO"
	.tkinfo
        /*0018*/ 	.word	0x00000002
        /*0030*/ 	.string	""
        /*0030*/ 	.string	"ptxas"
        /*0030*/ 	.string	"Cuda compilation tools, release 13.0, V13.0.88"
        /*0030*/ 	.string	"Build cuda_13.0.r13.0/compiler.36424714_0"
        /*0030*/ 	.string	"-arch sm_100 -m 64 "



//--------------------- .note.nv.cuinfo           --------------------------
	.section	.note.nv.cuinfo,"",@"SHT_NOTE"
	.sectionflags	@"SHF_NOTE_NV_CUINFO"
        /*0018*/ 	.short	0x0002
        /*001a*/ 	.short	0x0064
        /*001c*/ 	.short	0x0082
	.zero		2


//--------------------- .nv.info                  --------------------------
	.section	.nv.info,"",@"SHT_CUDA_INFO"
	.align	4


	//----- nvinfo : EIATTR_REGCOUNT
	.align		4
        /*0000*/ 	.byte	0x04, 0x2f
        /*0002*/ 	.short	(.L_10 - .L_9)
	.align		4
.L_9:
        /*0004*/ 	.word	index@(_Z15calculateForcesPffi)
        /*0008*/ 	.word	0x00000024


	//----- nvinfo : EIATTR_FRAME_SIZE
	.align		4
.L_10:
        /*000c*/ 	.byte	0x04, 0x11
        /*000e*/ 	.short	(.L_12 - .L_11)
	.align		4
.L_11:
        /*0010*/ 	.word	index@($__internal_2_$__cuda_sm3x_div_rn_noftz_f32_slowpath)
        /*0014*/ 	.word	0x00000000


	//----- nvinfo : EIATTR_FRAME_SIZE
	.align		4
.L_12:
        /*0018*/ 	.byte	0x04, 0x11
        /*001a*/ 	.short	(.L_14 - .L_13)
	.align		4
.L_13:
        /*001c*/ 	.word	index@($__internal_1_$__cuda_sm20_sqrt_rn_f32_slowpath)
        /*0020*/ 	.word	0x00000000


	//----- nvinfo : EIATTR_FRAME_SIZE
	.align		4
.L_14:
        /*0024*/ 	.byte	0x04, 0x11
        /*0026*/ 	.short	(.L_16 - .L_15)
	.align		4
.L_15:
        /*0028*/ 	.word	index@($__internal_0_$__cuda_sm20_div_rn_f64_full)
        /*002c*/ 	.word	0x00000000


	//----- nvinfo : EIATTR_FRAME_SIZE
	.align		4
.L_16:
        /*0030*/ 	.byte	0x04, 0x11
        /*0032*/ 	.short	(.L_18 - .L_17)
	.align		4
.L_17:
        /*0034*/ 	.word	index@(_Z15calculateForcesPffi)
        /*0038*/ 	.word	0x00000000


	//----- nvinfo : EIATTR_MIN_STACK_SIZE
	.align		4
.L_18:
        /*003c*/ 	.byte	0x04, 0x12
        /*003e*/ 	.short	(.L_20 - .L_19)
	.align		4
.L_19:
        /*0040*/ 	.word	index@(_Z15calculateForcesPffi)
        /*0044*/ 	.word	0x00000000
.L_20:


//--------------------- .nv.compat                --------------------------
	.section	.nv.compat,"",@"SHT_CUDA_COMPAT_INFO"
	.align	4
        /*0000*/ 	.byte	0x02, 0x09, 0x00, 0x00, 0x02, 0x02, 0x01, 0x00, 0x02, 0x05, 0x05, 0x00, 0x03, 0x07, 0x01, 0x01
        /*0010*/ 	.byte	0x02, 0x03, 0x00, 0x00, 0x02, 0x06, 0x01, 0x00, 0x04, 0x0b, 0x08, 0x00, 0x01, 0x00, 0x00, 0x00
        /*0020*/ 	.byte	0x00, 0x00, 0x00, 0x00


//--------------------- .nv.info._Z15calculateForcesPffi --------------------------
	.section	.nv.info._Z15calculateForcesPffi,"",@"SHT_CUDA_INFO"
	.sectionflags	@""
	.align	4


	//----- nvinfo : EIATTR_CUDA_API_VERSION
	.align		4
        /*0000*/ 	.byte	0x04, 0x37
        /*0002*/ 	.short	(.L_22 - .L_21)
.L_21:
        /*0004*/ 	.word	0x00000082


	//----- nvinfo : EIATTR_KPARAM_INFO
	.align		4
.L_22:
        /*0008*/ 	.byte	0x04, 0x17
        /*000a*/ 	.short	(.L_24 - .L_23)
.L_23:
        /*000c*/ 	.word	0x00000000
        /*0010*/ 	.short	0x0002
        /*0012*/ 	.short	0x000c
        /*0014*/ 	.byte	0x00, 0xf0, 0x11, 0x00


	//----- nvinfo : EIATTR_KPARAM_INFO
	.align		4
.L_24:
        /*0018*/ 	.byte	0x04, 0x17
        /*001a*/ 	.short	(.L_26 - .L_25)
.L_25:
        /*001c*/ 	.word	0x00000000
        /*0020*/ 	.short	0x0001
        /*0022*/ 	.short	0x0008
        /*0024*/ 	.byte	0x00, 0xf0, 0x11, 0x00


	//----- nvinfo : EIATTR_KPARAM_INFO
	.align		4
.L_26:
        /*0028*/ 	.byte	0x04, 0x17
        /*002a*/ 	.short	(.L_28 - .L_27)
.L_27:
        /*002c*/ 	.word	0x00000000
        /*0030*/ 	.short	0x0000
        /*0032*/ 	.short	0x0000
        /*0034*/ 	.byte	0x00, 0xf5, 0x21, 0x00


	//----- nvinfo : EIATTR_SPARSE_MMA_MASK
	.align		4
.L_28:
        /*0038*/ 	.byte	0x03, 0x50
        /*003a*/ 	.short	0x0000


	//----- nvinfo : EIATTR_MAXREG_COUNT
	.align		4
        /*003c*/ 	.byte	0x03, 0x1b
        /*003e*/ 	.short	0x00ff


	//----- nvinfo : EIATTR_MERCURY_ISA_VERSION
	.align		4
        /*0040*/ 	.byte	0x03, 0x5f
        /*0042*/ 	.short	0x0101


	//----- nvinfo : EIATTR_VRC_CTA_INIT_COUNT
	.align		4
        /*0044*/ 	.byte	0x02, 0x4a
	.zero		1
	.zero		1


	//----- nvinfo : EIATTR_EXIT_INSTR_OFFSETS
	.align		4
        /*0048*/ 	.byte	0x04, 0x1c
        /*004a*/ 	.short	(.L_30 - .L_29)


	//   ....[0]....
.L_29:
        /*004c*/ 	.word	0x00000030


	//   ....[1]....
        /*0050*/ 	.word	0x00001330


	//----- nvinfo : EIATTR_CRS_STACK_SIZE
	.align		4
.L_30:
        /*0054*/ 	.byte	0x04, 0x1e
        /*0056*/ 	.short	(.L_32 - .L_31)
.L_31:
        /*0058*/ 	.word	0x00000000


	//----- nvinfo : EIATTR_CBANK_PARAM_SIZE
	.align		4
.L_32:
        /*005c*/ 	.byte	0x03, 0x19
        /*005e*/ 	.short	0x0010


	//----- nvinfo : EIATTR_PARAM_CBANK
	.align		4
        /*0060*/ 	.byte	0x04, 0x0a
        /*0062*/ 	.short	(.L_34 - .L_33)
	.align		4
.L_33:
        /*0064*/ 	.word	index@(.nv.constant0._Z15calculateForcesPffi)
        /*0068*/ 	.short	0x0380
        /*006a*/ 	.short	0x0010


	//----- nvinfo : EIATTR_SW_WAR
	.align		4
.L_34:
        /*006c*/ 	.byte	0x04, 0x36
        /*006e*/ 	.short	(.L_36 - .L_35)
.L_35:
        /*0070*/ 	.word	0x00000008
.L_36:


//--------------------- .nv.callgraph             --------------------------
	.section	.nv.callgraph,"",@"SHT_CUDA_CALLGRAPH"
	.align	4
	.sectionentsize	8
	.align		4
        /*0000*/ 	.word	0x00000000
	.align		4
        /*0004*/ 	.word	0xffffffff
	.align		4
        /*0008*/ 	.word	0x00000000
	.align		4
        /*000c*/ 	.word	0xfffffffe
	.align		4
        /*0010*/ 	.word	0x00000000
	.align		4
        /*0014*/ 	.word	0xfffffffd
	.align		4
        /*0018*/ 	.word	0x00000000
	.align		4
        /*001c*/ 	.word	0xfffffffc


//--------------------- .nv.constant4             --------------------------
	.section	.nv.constant4,"a",@progbits
	.align	8
	.align		8
.nv.constant4:
        /*0000*/ 	.dword	precalc_xorwow_matrix
	.align		8
        /*0008*/ 	.dword	precalc_xorwow_offset_matrix
	.align		8
        /*0010*/ 	.dword	mrg32k3aM1
	.align		8
        /*0018*/ 	.dword	mrg32k3aM2
	.align		8
        /*0020*/ 	.dword	mrg32k3aM1SubSeq
	.align		8
        /*0028*/ 	.dword	mrg32k3aM2SubSeq
	.align		8
        /*0030*/ 	.dword	mrg32k3aM1Seq
	.align		8
        /*0038*/ 	.dword	mrg32k3aM2Seq


//--------------------- .nv.constant3             --------------------------
	.section	.nv.constant3,"a",@progbits
	.align	8
.nv.constant3:
	.type		__cr_lgamma_table,@object
	.size		__cr_lgamma_table,(.L_8 - __cr_lgamma_table)
__cr_lgamma_table:
        /*0000*/ 	.byte	0x00, 0x00, 0x00, 0x00, 0x00, 0x00, 0x00, 0x00, 0x00, 0x00, 0x00, 0x00, 0x00, 0x00, 0x00, 0x00
        /*0010*/ 	.byte	0xef, 0x39, 0xfa, 0xfe, 0x42, 0x2e, 0xe6, 0x3f, 0x02, 0x20, 0x2a, 0xfa, 0x0b, 0xab, 0xfc, 0x3f
        /*0020*/ 	.byte	0xf9, 0x2c, 0x92, 0x7c, 0xa7, 0x6c, 0x09, 0x40, 0xc9, 0x79, 0x44, 0x3c, 0x64, 0x26, 0x13, 0x40
        /*0030*/ 	.byte	0xca, 0x01, 0xcf, 0x3a, 0x27, 0x51, 0x1a, 0x40, 0x30, 0xcc, 0x2d, 0xf3, 0xe1, 0x0c, 0x21, 0x40
        /*0040*/ 	.byte	0x0d, 0xb7, 0xfc, 0x82, 0x8e, 0x35, 0x25, 0x40
.L_8:


//--------------------- .text._Z15calculateForcesPffi --------------------------
	.section	.text._Z15calculateForcesPffi,"ax",@progbits
	.align	128
        .global         _Z15calculateForcesPffi
        .type           _Z15calculateForcesPffi,@function
        .size           _Z15calculateForcesPffi,(.L_x_57 - _Z15calculateForcesPffi)
        .other          _Z15calculateForcesPffi,@"STO_CUDA_ENTRY STV_DEFAULT"
_Z15calculateForcesPffi:
.text._Z15calculateForcesPffi:
[----:B------:R-:W-:Y:S08]  /*0000*/  LDC R1, c[0x0][0x37c] ;  /* 0x0000df00ff017b82 */ /* 0x000ff00000000800 */
[----:B------:R-:W0:Y:S02]  /*0010*/  LDC R0, c[0x0][0x38c] ;  /* 0x0000e300ff007b82 */ /* 0x000e240000000800 */
[----:B0-----:R-:W-:-:S13]  /*0020*/  ISETP.GE.AND P0, PT, R0, 0x1, PT ;  /* 0x000000010000780c */ /* 0x001fda0003f06270 */
[----:B------:R-:W-:Y:S05]  /*0030*/  @!P0 EXIT ;  /* 0x000000000000894d */ /* 0x000fea0003800000 */
[----:B------:R-:W0:Y:S01]  /*0040*/  S2R R28, SR_TID.X ;  /* 0x00000000001c7919 */ /* 0x000e220000002100 */
[----:B------:R-:W1:Y:S01]  /*0050*/  LDCU.64 UR6, c[0x0][0x380] ;  /* 0x00007000ff0677ac */ /* 0x000e620008000a00 */
[----:B------:R-:W0:Y:S01]  /*0060*/  S2R R3, SR_CTAID.X ;  /* 0x0000000000037919 */ /* 0x000e220000002500 */
[----:B------:R-:W0:Y:S01]  /*0070*/  LDCU UR4, c[0x0][0x360] ;  /* 0x00006c00ff0477ac */ /* 0x000e220008000800 */
[----:B------:R-:W2:Y:S01]  /*0080*/  LDCU.64 UR8, c[0x0][0x358] ;  /* 0x00006b00ff0877ac */ /* 0x000ea20008000a00 */
[----:B-1----:R-:W-:-:S04]  /*0090*/  UIADD3 UR5, UP0, UPT, UR6, 0x1c, URZ ;  /* 0x0000001c06057890 */ /* 0x002fc8000ff1e0ff */
[----:B------:R-:W-:Y:S01]  /*00a0*/  UIADD3.X UR6, UPT, UPT, URZ, UR7, URZ, UP0, !UPT ;  /* 0x00000007ff067290 */ /* 0x000fe200087fe4ff */
[----:B0-----:R-:W-:Y:S01]  /*00b0*/  IMAD R28, R3, UR4, R28 ;  /* 0x00000004031c7c24 */ /* 0x001fe2000f8e021c */
[----:B--2---:R-:W-:-:S10]  /*00c0*/  UMOV UR4, URZ ;  /* 0x000000ff00047c82 */ /* 0x004fd40008000000 */
.L_x_36:
[----:B0-----:R-:W0:Y:S01]  /*00d0*/  LDC R3, c[0x0][0x38c] ;  /* 0x0000e300ff037b82 */ /* 0x001e220000000800 */
[----:B------:R-:W-:Y:S01]  /*00e0*/  BSSY.RECONVERGENT B0, `(.L_x_0) ;  /* 0x0000123000007945 */ /* 0x000fe20003800200 */
[----:B0-----:R-:W-:Y:S01]  /*00f0*/  IMAD R27, R28, R3, UR4 ;  /* 0x000000041c1b7e24 */ /* 0x001fe2000f8e0203 */
[----:B------:R-:W-:-:S04]  /*0100*/  UIADD3 UR4, UPT, UPT, UR4, 0x1, URZ ;  /* 0x0000000104047890 */ /* 0x000fc8000fffe0ff */
[----:B------:R-:W-:Y:S02]  /*0110*/  ISETP.GT.AND P0, PT, R27, 0x270e, PT ;  /* 0x0000270e1b00780c */ /* 0x000fe40003f04270 */
[----:B------:R-:W-:-:S11]  /*0120*/  ISETP.NE.AND P1, PT, R3, UR4, PT ;  /* 0x0000000403007c0c */ /* 0x000fd6000bf25270 */
[----:B------:R-:W-:Y:S05]  /*0130*/  @P0 BRA `(.L_x_1) ;  /* 0x0000001000740947 */ /* 0x000fea0003800000 */
[----:B------:R-:W0:Y:S01]  /*0140*/  LDC.64 R4, c[0x0][0x380] ;  /* 0x0000e000ff047b82 */ /* 0x000e220000000a00 */
[----:B------:R-:W-:Y:S01]  /*0150*/  IMAD R3, R27, 0x7, RZ ;  /* 0x000000071b037824 */ /* 0x000fe200078e02ff */
[----:B------:R-:W-:Y:S01]  /*0160*/  CS2R R24, SRZ ;  /* 0x0000000000187805 */ /* 0x000fe2000001ff00 */
[----:B------:R-:W-:Y:S01]  /*0170*/  IMAD.MOV R26, RZ, RZ, -R27 ;  /* 0x000000ffff1a7224 */ /* 0x000fe200078e0a1b */
[----:B------:R-:W-:Y:S01]  /*0180*/  MOV R7, UR6 ;  /* 0x0000000600077c02 */ /* 0x000fe20008000f00 */
[----:B------:R-:W-:Y:S01]  /*0190*/  IMAD.U32 R6, RZ, RZ, UR5 ;  /* 0x00000005ff067e24 */ /* 0x000fe2000f8e00ff */
[----:B------:R-:W-:Y:S01]  /*01a0*/  CS2R R22, SRZ ;  /* 0x0000000000167805 */ /* 0x000fe2000001ff00 */
[----:B0-----:R-:W-:-:S07]  /*01b0*/  IMAD.WIDE R4, R3, 0x4, R4 ;  /* 0x0000000403047825 */ /* 0x001fce00078e0204 */
.L_x_29:
[----:B------:R-:W-:Y:S01]  /*01c0*/  ISETP.NE.AND P0, PT, R26, RZ, PT ;  /* 0x000000ff1a00720c */ /* 0x000fe20003f05270 */
[----:B------:R-:W-:-:S12]  /*01d0*/  BSSY.RECONVERGENT B3, `(.L_x_2) ;  /* 0x0000063000037945 */ /* 0x000fd80003800200 */
[----:B------:R-:W-:Y:S05]  /*01e0*/  @!P0 BRA `(.L_x_3) ;  /* 0x0000000400848947 */ /* 0x000fea0003800000 */
[----:B------:R-:W2:Y:S04]  /*01f0*/  LDG.E R0, desc[UR8][R6.64+-0x14] ;  /* 0xffffec0806007981 */ /* 0x000ea8000c1e1900 */
[----:B------:R-:W2:Y:S04]  /*0200*/  LDG.E R9, desc[UR8][R4.64+0x8] ;  /* 0x0000080804097981 */ /* 0x000ea8000c1e1900 */
[----:B------:R-:W3:Y:S04]  /*0210*/  LDG.E R2, desc[UR8][R6.64+-0x18] ;  /* 0xffffe80806027981 */ /* 0x000ee8000c1e1900 */
[----:B------:R-:W3:Y:S04]  /*0220*/  LDG.E R3, desc[UR8][R4.64+0x4] ;  /* 0x0000040804037981 */ /* 0x000ee8000c1e1900 */
[----:B------:R-:W4:Y:S04]  /*0230*/  LDG.E R8, desc[UR8][R6.64+-0x10] ;  /* 0xfffff00806087981 */ /* 0x000f28000c1e1900 */
[----:B------:R-:W4:Y:S01]  /*0240*/  LDG.E R11, desc[UR8][R4.64+0xc] ;  /* 0x00000c08040b7981 */ /* 0x000f22000c1e1900 */
[----:B------:R-:W-:Y:S01]  /*0250*/  BSSY.RECONVERGENT B1, `(.L_x_4) ;  /* 0x0000013000017945 */ /* 0x000fe20003800200 */
[----:B--2---:R-:W-:-:S04]  /*0260*/  FADD R0, R0, -R9 ;  /* 0x8000000900007221 */ /* 0x004fc80000000000 */
[----:B------:R-:W-:Y:S01]  /*0270*/  FMUL R9, R0, R0 ;  /* 0x0000000000097220 */ /* 0x000fe20000400000 */
[----:B---3--:R-:W-:Y:S01]  /*0280*/  FADD R2, R2, -R3 ;  /* 0x8000000302027221 */ /* 0x008fe20000000000 */
[----:B----4-:R-:W-:-:S03]  /*0290*/  FADD R3, R8, -R11 ;  /* 0x8000000b08037221 */ /* 0x010fc60000000000 */
[----:B------:R-:W-:-:S04]  /*02a0*/  FFMA R8, R2, R2, R9 ;  /* 0x0000000202087223 */ /* 0x000fc80000000009 */
[----:B------:R-:W-:-:S04]  /*02b0*/  FFMA R16, R3, R3, R8 ;  /* 0x0000000303107223 */ /* 0x000fc80000000008 */
[----:B------:R-:W-:Y:S01]  /*02c0*/  VIADD R8, R16, 0xf3000000 ;  /* 0xf300000010087836 */ /* 0x000fe20000000000 */
[----:B------:R0:W1:Y:S04]  /*02d0*/  MUFU.RSQ R9, R16 ;  /* 0x0000001000097308 */ /* 0x0000680000001400 */
[----:B------:R-:W-:-:S13]  /*02e0*/  ISETP.GT.U32.AND P0, PT, R8, 0x727fffff, PT ;  /* 0x727fffff0800780c */ /* 0x000fda0003f04070 */
[----:B01----:R-:W-:Y:S05]  /*02f0*/  @!P0 BRA `(.L_x_5) ;  /* 0x0000000000108947 */ /* 0x003fea0003800000 */
[----:B------:R-:W-:Y:S01]  /*0300*/  IMAD.MOV.U32 R8, RZ, RZ, R16 ;  /* 0x000000ffff087224 */ /* 0x000fe200078e0010 */
[----:B------:R-:W-:-:S07]  /*0310*/  MOV R14, 0x330 ;  /* 0x00000330000e7802 */ /* 0x000fce0000000f00 */
[----:B------:R-:W-:Y:S05]  /*0320*/  CALL.REL.NOINC `($__internal_1_$__cuda_sm20_sqrt_rn_f32_slowpath) ;  /* 0x0000001400747944 */ /* 0x000fea0003c00000 */
[----:B------:R-:W-:Y:S05]  /*0330*/  BRA `(.L_x_6) ;  /* 0x0000000000107947 */ /* 0x000fea0003800000 */
.L_x_5:
[----:B------:R-:W-:Y:S01]  /*0340*/  FMUL.FTZ R33, R16, R9 ;  /* 0x0000000910217220 */ /* 0x000fe20000410000 */
[----:B------:R-:W-:-:S03]  /*0350*/  FMUL.FTZ R9, R9, 0.5 ;  /* 0x3f00000009097820 */ /* 0x000fc60000410000 */
[----:B------:R-:W-:-:S04]  /*0360*/  FFMA R8, -R33, R33, R16 ;  /* 0x0000002121087223 */ /* 0x000fc80000000110 */
[----:B------:R-:W-:-:S07]  /*0370*/  FFMA R33, R8, R9, R33 ;  /* 0x0000000908217223 */ /* 0x000fce0000000021 */
.L_x_6:
[----:B------:R-:W-:Y:S05]  /*0380*/  BSYNC.RECONVERGENT B1 ;  /* 0x0000000000017941 */ /* 0x000fea0003800200 */
.L_x_4:
[----:B------:R-:W-:-:S13]  /*0390*/  FSETP.GT.AND P0, PT, R33, 50, PT ;  /* 0x424800002100780b */ /* 0x000fda0003f04000 */
[----:B------:R-:W-:Y:S05]  /*03a0*/  @!P0 BRA `(.L_x_3) ;  /* 0x0000000400148947 */ /* 0x000fea0003800000 */
[----:B------:R-:W2:Y:S04]  /*03b0*/  LDG.E R14, desc[UR8][R6.64+-0x1c] ;  /* 0xffffe408060e7981 */ /* 0x000ea8000c1e1900 */
[----:B------:R-:W3:Y:S01]  /*03c0*/  LDG.E R15, desc[UR8][R4.64] ;  /* 0x00000008040f7981 */ /* 0x000ee2000c1e1900 */
[----:B------:R-:W0:Y:S01]  /*03d0*/  F2F.F64.F32 R10, R16 ;  /* 0x00000010000a7310 */ /* 0x000e220000201800 */
[----:B------:R-:W-:Y:S01]  /*03e0*/  HFMA2 R8, -RZ, RZ, 0, 5.9604644775390625e-08 ;  /* 0x00000001ff087431 */ /* 0x000fe200000001ff */
[----:B------:R-:W-:Y:S06]  /*03f0*/  BSSY.RECONVERGENT B1, `(.L_x_7) ;  /* 0x0000013000017945 */ /* 0x000fec0003800200 */
[----:B0-----:R-:W0:Y:S02]  /*0400*/  MUFU.RCP64H R9, R11 ;  /* 0x0000000b00097308 */ /* 0x001e240000001800 */
[----:B0-----:R-:W-:-:S08]  /*0410*/  DFMA R12, -R10, R8, 1 ;  /* 0x3ff000000a0c742b */ /* 0x001fd00000000108 */
[----:B------:R-:W-:-:S08]  /*0420*/  DFMA R12, R12, R12, R12 ;  /* 0x0000000c0c0c722b */ /* 0x000fd0000000000c */
[----:B------:R-:W-:Y:S01]  /*0430*/  DFMA R8, R8, R12, R8 ;  /* 0x0000000c0808722b */ /* 0x000fe20000000008 */
[----:B--2---:R-:W-:-:S04]  /*0440*/  FMUL R14, R14, -200 ;  /* 0xc34800000e0e7820 */ /* 0x004fc80000400000 */
[----:B---3--:R-:W-:-:S03]  /*0450*/  FMUL R12, R14, R15 ;  /* 0x0000000f0e0c7220 */ /* 0x008fc60000400000 */
[----:B------:R-:W-:-:S03]  /*0460*/  DFMA R14, -R10, R8, 1 ;  /* 0x3ff000000a0e742b */ /* 0x000fc60000000108 */
[----:B------:R-:W0:Y:S05]  /*0470*/  F2F.F64.F32 R12, R12 ;  /* 0x0000000c000c7310 */ /* 0x000e2a0000201800 */
[----:B------:R-:W-:-:S08]  /*0480*/  DFMA R8, R8, R14, R8 ;  /* 0x0000000e0808722b */ /* 0x000fd00000000008 */
[----:B0-----:R-:W-:Y:S01]  /*0490*/  DMUL R14, R12, R8 ;  /* 0x000000080c0e7228 */ /* 0x001fe20000000000 */
[----:B------:R-:W-:-:S07]  /*04a0*/  FSETP.GEU.AND P2, PT, |R13|, 6.5827683646048100446e-37, PT ;  /* 0x036000000d00780b */ /* 0x000fce0003f4e200 */
[----:B------:R-:W-:-:S08]  /*04b0*/  DFMA R16, -R10, R14, R12 ;  /* 0x0000000e0a10722b */ /* 0x000fd0000000010c */
[----:B------:R-:W-:-:S10]  /*04c0*/  DFMA R8, R8, R16, R14 ;  /* 0x000000100808722b */ /* 0x000fd4000000000e */
[----:B------:R-:W-:-:S05]  /*04d0*/  FFMA R14, RZ, R11, R9 ;  /* 0x0000000bff0e7223 */ /* 0x000fca0000000009 */
[----:B------:R-:W-:-:S13]  /*04e0*/  FSETP.GT.AND P0, PT, |R14|, 1.469367938527859385e-39, PT ;  /* 0x001000000e00780b */ /* 0x000fda0003f04200 */
[----:B------:R-:W-:Y:S05]  /*04f0*/  @P0 BRA P2, `(.L_x_8) ;  /* 0x0000000000080947 */ /* 0x000fea0001000000 */
[----:B------:R-:W-:-:S07]  /*0500*/  MOV R30, 0x520 ;  /* 0x00000520001e7802 */ /* 0x000fce0000000f00 */
[----:B------:R-:W-:Y:S05]  /*0510*/  CALL.REL.NOINC `($__internal_0_$__cuda_sm20_div_rn_f64_full) ;  /* 0x0000000c00887944 */ /* 0x000fea0003c00000 */
.L_x_8:
[----:B------:R-:W-:Y:S05]  /*0520*/  BSYNC.RECONVERGENT B1 ;  /* 0x0000000000017941 */ /* 0x000fea0003800200 */
.L_x_7:
[----:B------:R-:W0:Y:S01]  /*0530*/  MUFU.RCP R10, R33 ;  /* 0x00000021000a7308 */ /* 0x000e220000001000 */
[----:B------:R-:W-:Y:S07]  /*0540*/  BSSY.RECONVERGENT B4, `(.L_x_9) ;  /* 0x000000c000047945 */ /* 0x000fee0003800200 */
[----:B------:R-:W1:Y:S08]  /*0550*/  FCHK P0, R2, R33 ;  /* 0x0000002102007302 */ /* 0x000e700000000000 */
[----:B------:R2:W3:Y:S01]  /*0560*/  F2F.F32.F64 R13, R8 ;  /* 0x00000008000d7310 */ /* 0x0004e20000301000 */
[----:B0-----:R-:W-:-:S04]  /*0570*/  FFMA R11, R10, -R33, 1 ;  /* 0x3f8000000a0b7423 */ /* 0x001fc80000000821 */
[----:B------:R-:W-:-:S04]  /*0580*/  FFMA R11, R10, R11, R10 ;  /* 0x0000000b0a0b7223 */ /* 0x000fc8000000000a */
[----:B------:R-:W-:-:S04]  /*0590*/  FFMA R14, R2, R11, RZ ;  /* 0x0000000b020e7223 */ /* 0x000fc800000000ff */
[----:B------:R-:W-:-:S04]  /*05a0*/  FFMA R10, R14, -R33, R2 ;  /* 0x800000210e0a7223 */ /* 0x000fc80000000002 */
[----:B------:R-:W-:Y:S01]  /*05b0*/  FFMA R14, R11, R10, R14 ;  /* 0x0000000a0b0e7223 */ /* 0x000fe2000000000e */
[----:B-123--:R-:W-:Y:S06]  /*05c0*/  @!P0 BRA `(.L_x_10) ;  /* 0x00000000000c8947 */ /* 0x00efec0003800000 */
[----:B------:R-:W-:-:S07]  /*05d0*/  MOV R8, 0x5f0 ;  /* 0x000005f000087802 */ /* 0x000fce0000000f00 */
[----:B------:R-:W-:Y:S05]  /*05e0*/  CALL.REL.NOINC `($__internal_2_$__cuda_sm3x_div_rn_noftz_f32_slowpath) ;  /* 0x0000001400207944 */ /* 0x000fea0003c00000 */
[----:B------:R-:W-:-:S07]  /*05f0*/  IMAD.MOV.U32 R14, RZ, RZ, R2 ;  /* 0x000000ffff0e7224 */ /* 0x000fce00078e0002 */
.L_x_10:
[----:B------:R-:W-:Y:S05]  /*0600*/  BSYNC.RECONVERGENT B4 ;  /* 0x0000000000047941 */ /* 0x000fea0003800200 */
.L_x_9:
[----:B------:R-:W0:Y:S01]  /*0610*/  MUFU.RCP R2, R33 ;  /* 0x0000002100027308 */ /* 0x000e220000001000 */
[----:B------:R-:W-:Y:S07]  /*0620*/  BSSY.RECONVERGENT B4, `(.L_x_11) ;  /* 0x000000c000047945 */ /* 0x000fee0003800200 */
[----:B------:R-:W1:Y:S01]  /*0630*/  FCHK P0, R0, R33 ;  /* 0x0000002100007302 */ /* 0x000e620000000000 */
[----:B0-----:R-:W-:-:S04]  /*0640*/  FFMA R9, R2, -R33, 1 ;  /* 0x3f80000002097423 */ /* 0x001fc80000000821 */
[----:B------:R-:W-:-:S04]  /*0650*/  FFMA R2, R2, R9, R2 ;  /* 0x0000000902027223 */ /* 0x000fc80000000002 */
[----:B------:R-:W-:-:S04]  /*0660*/  FFMA R9, R0, R2, RZ ;  /* 0x0000000200097223 */ /* 0x000fc800000000ff */
[----:B------:R-:W-:-:S04]  /*0670*/  FFMA R16, R9, -R33, R0 ;  /* 0x8000002109107223 */ /* 0x000fc80000000000 */
[----:B------:R-:W-:Y:S01]  /*0680*/  FFMA R16, R2, R16, R9 ;  /* 0x0000001002107223 */ /* 0x000fe20000000009 */
[----:B-1----:R-:W-:Y:S06]  /*0690*/  @!P0 BRA `(.L_x_12) ;  /* 0x0000000000108947 */ /* 0x002fec0003800000 */
[----:B------:R-:W-:Y:S01]  /*06a0*/  IMAD.MOV.U32 R2, RZ, RZ, R0 ;  /* 0x000000ffff027224 */ /* 0x000fe200078e0000 */
[----:B------:R-:W-:-:S07]  /*06b0*/  MOV R8, 0x6d0 ;  /* 0x000006d000087802 */ /* 0x000fce0000000f00 */
[----:B------:R-:W-:Y:S05]  /*06c0*/  CALL.REL.NOINC `($__internal_2_$__cuda_sm3x_div_rn_noftz_f32_slowpath) ;  /* 0x0000001000e87944 */ /* 0x000fea0003c00000 */
[----:B------:R-:W-:-:S07]  /*06d0*/  MOV R16, R2 ;  /* 0x0000000200107202 */ /* 0x000fce0000000f00 */
.L_x_12:
[----:B------:R-:W-:Y:S05]  /*06e0*/  BSYNC.RECONVERGENT B4 ;  /* 0x0000000000047941 */ /* 0x000fea0003800200 */
.L_x_11:
        /* <DEDUP_REMOVED lines=12> */
[----:B------:R-:W-:-:S07]  /*07b0*/  IMAD.MOV.U32 R0, RZ, RZ, R2 ;  /* 0x000000ffff007224 */ /* 0x000fce00078e0002 */
.L_x_14:
[----:B------:R-:W-:Y:S05]  /*07c0*/  BSYNC.RECONVERGENT B4 ;  /* 0x0000000000047941 */ /* 0x000fea0003800200 */
.L_x_13:
[C---:B------:R-:W-:Y:S01]  /*07d0*/  FFMA R22, R13.reuse, R14, R22 ;  /* 0x0000000e0d167223 */ /* 0x040fe20000000016 */
[C---:B------:R-:W-:Y:S01]  /*07e0*/  FFMA R23, R13.reuse, R16, R23 ;  /* 0x000000100d177223 */ /* 0x040fe20000000017 */
[----:B------:R-:W-:-:S07]  /*07f0*/  FFMA R25, R13, R0, R25 ;  /* 0x000000000d197223 */ /* 0x000fce0000000019 */
.L_x_3:
[----:B------:R-:W-:Y:S05]  /*0800*/  BSYNC.RECONVERGENT B3 ;  /* 0x0000000000037941 */ /* 0x000fea0003800200 */
.L_x_2:
[----:B------:R-:W-:-:S04]  /*0810*/  IADD3 R0, PT, PT, R24, 0x1, RZ ;  /* 0x0000000118007810 */ /* 0x000fc80007ffe0ff */
[----:B------:R-:W-:-:S13]  /*0820*/  ISETP.NE.AND P0, PT, R0, 0x270f, PT ;  /* 0x0000270f0000780c */ /* 0x000fda0003f05270 */
[----:B------:R-:W-:Y:S05]  /*0830*/  @!P0 BRA `(.L_x_15) ;  /* 0x0000000400a88947 */ /* 0x000fea0003800000 */
[----:B------:R-:W-:Y:S01]  /*0840*/  ISETP.NE.AND P0, PT, R0, R27, PT ;  /* 0x0000001b0000720c */ /* 0x000fe20003f05270 */
        /* <DEDUP_REMOVED lines=23> */
.L_x_19:
[----:B------:R-:W-:Y:S01]  /*09c0*/  FMUL.FTZ R33, R16, R9 ;  /* 0x0000000910217220 */ /* 0x000fe20000410000 */
[----:B------:R-:W-:-:S03]  /*09d0*/  FMUL.FTZ R9, R9, 0.5 ;  /* 0x3f00000009097820 */ /* 0x000fc60000410000 */
[----:B------:R-:W-:-:S04]  /*09e0*/  FFMA R8, -R33, R33, R16 ;  /* 0x0000002121087223 */ /* 0x000fc80000000110 */
[----:B------:R-:W-:-:S07]  /*09f0*/  FFMA R33, R8, R9, R33 ;  /* 0x0000000908217223 */ /* 0x000fce0000000021 */
.L_x_20:
[----:B------:R-:W-:Y:S05]  /*0a00*/  BSYNC.RECONVERGENT B1 ;  /* 0x0000000000017941 */ /* 0x000fea0003800200 */
.L_x_18:
        /* <DEDUP_REMOVED lines=25> */
.L_x_22:
[----:B------:R-:W-:Y:S05]  /*0ba0*/  BSYNC.RECONVERGENT B1 ;  /* 0x0000000000017941 */ /* 0x000fea0003800200 */
.L_x_21:
        /* <DEDUP_REMOVED lines=13> */
.L_x_24:
[----:B------:R-:W-:Y:S05]  /*0c80*/  BSYNC.RECONVERGENT B4 ;  /* 0x0000000000047941 */ /* 0x000fea0003800200 */
.L_x_23:
        /* <DEDUP_REMOVED lines=9> */
[----:B------:R-:W-:Y:S02]  /*0d20*/  MOV R2, R0 ;  /* 0x0000000000027202 */ /* 0x000fe40000000f00 */
[----:B------:R-:W-:-:S07]  /*0d30*/  MOV R8, 0xd50 ;  /* 0x00000d5000087802 */ /* 0x000fce0000000f00 */
[----:B------:R-:W-:Y:S05]  /*0d40*/  CALL.REL.NOINC `($__internal_2_$__cuda_sm3x_div_rn_noftz_f32_slowpath) ;  /* 0x0000000c00487944 */ /* 0x000fea0003c00000 */
[----:B------:R-:W-:-:S07]  /*0d50*/  IMAD.MOV.U32 R16, RZ, RZ, R2 ;  /* 0x000000ffff107224 */ /* 0x000fce00078e0002 */
.L_x_26:
[----:B------:R-:W-:Y:S05]  /*0d60*/  BSYNC.RECONVERGENT B4 ;  /* 0x0000000000047941 */ /* 0x000fea0003800200 */
.L_x_25:
        /* <DEDUP_REMOVED lines=13> */
.L_x_28:
[----:B------:R-:W-:Y:S05]  /*0e40*/  BSYNC.RECONVERGENT B4 ;  /* 0x0000000000047941 */ /* 0x000fea0003800200 */
.L_x_27:
[C---:B------:R-:W-:Y:S01]  /*0e50*/  FFMA R22, R13.reuse, R14, R22 ;  /* 0x0000000e0d167223 */ /* 0x040fe20000000016 */
[C---:B------:R-:W-:Y:S01]  /*0e60*/  FFMA R23, R13.reuse, R16, R23 ;  /* 0x000000100d177223 */ /* 0x040fe20000000017 */
[----:B------:R-:W-:-:S07]  /*0e70*/  FFMA R25, R13, R0, R25 ;  /* 0x000000000d197223 */ /* 0x000fce0000000019 */
.L_x_17:
[----:B------:R-:W-:Y:S05]  /*0e80*/  BSYNC.RECONVERGENT B3 ;  /* 0x0000000000037941 */ /* 0x000fea0003800200 */
.L_x_16:
[----:B------:R-:W-:Y:S01]  /*0e90*/  IADD3 R6, P0, PT, R6, 0x38, RZ ;  /* 0x0000003806067810 */ /* 0x000fe20007f1e0ff */
[----:B------:R-:W-:Y:S01]  /*0ea0*/  VIADD R26, R26, 0x2 ;  /* 0x000000021a1a7836 */ /* 0x000fe20000000000 */
[----:B------:R-:W-:Y:S02]  /*0eb0*/  IADD3 R24, PT, PT, R24, 0x2, RZ ;  /* 0x0000000218187810 */ /* 0x000fe40007ffe0ff */
[----:B------:R-:W-:Y:S01]  /*0ec0*/  IADD3.X R7, PT, PT, RZ, R7, RZ, P0, !PT ;  /* 0x00000007ff077210 */ /* 0x000fe200007fe4ff */
[----:B------:R-:W-:Y:S08]  /*0ed0*/  BRA `(.L_x_29) ;  /* 0xfffffff000b87947 */ /* 0x000ff0000383ffff */
.L_x_15:
[----:B------:R-:W2:Y:S01]  /*0ee0*/  LDG.E R33, desc[UR8][R4.64] ;  /* 0x0000000804217981 */ /* 0x000ea2000c1e1900 */
[----:B------:R-:W0:Y:S01]  /*0ef0*/  LDCU UR7, c[0x0][0x388] ;  /* 0x00007100ff0777ac */ /* 0x000e220008000800 */
[----:B------:R-:W-:Y:S01]  /*0f00*/  BSSY.RECONVERGENT B3, `(.L_x_30) ;  /* 0x000000d000037945 */ /* 0x000fe20003800200 */
[----:B0-----:R-:W-:Y:S01]  /*0f10*/  FMUL R2, R22, UR7 ;  /* 0x0000000716027c20 */ /* 0x001fe20008400000 */
[----:B--2---:R-:W0:Y:S08]  /*0f20*/  MUFU.RCP R0, R33 ;  /* 0x0000002100007308 */ /* 0x004e300000001000 */
[----:B------:R-:W1:Y:S01]  /*0f30*/  FCHK P0, R2, R33 ;  /* 0x0000002102007302 */ /* 0x000e620000000000 */
[----:B0-----:R-:W-:-:S04]  /*0f40*/  FFMA R3, -R33, R0, 1 ;  /* 0x3f80000021037423 */ /* 0x001fc80000000100 */
[----:B------:R-:W-:-:S04]  /*0f50*/  FFMA R3, R0, R3, R0 ;  /* 0x0000000300037223 */ /* 0x000fc80000000000 */
[----:B------:R-:W-:-:S04]  /*0f60*/  FFMA R0, R2, R3, RZ ;  /* 0x0000000302007223 */ /* 0x000fc800000000ff */
[----:B------:R-:W-:-:S04]  /*0f70*/  FFMA R6, -R33, R0, R2 ;  /* 0x0000000021067223 */ /* 0x000fc80000000102 */
[----:B------:R-:W-:Y:S01]  /*0f80*/  FFMA R3, R3, R6, R0 ;  /* 0x0000000603037223 */ /* 0x000fe20000000000 */
[----:B-1----:R-:W-:Y:S06]  /*0f90*/  @!P0 BRA `(.L_x_31) ;  /* 0x00000000000c8947 */ /* 0x002fec0003800000 */
[----:B------:R-:W-:-:S07]  /*0fa0*/  MOV R8, 0xfc0 ;  /* 0x00000fc000087802 */ /* 0x000fce0000000f00 */
[----:B------:R-:W-:Y:S05]  /*0fb0*/  CALL.REL.NOINC `($__internal_2_$__cuda_sm3x_div_rn_noftz_f32_slowpath) ;  /* 0x0000000800ac7944 */ /* 0x000fea0003c00000 */
[----:B------:R-:W-:-:S07]  /*0fc0*/  IMAD.MOV.U32 R3, RZ, RZ, R2 ;  /* 0x000000ffff037224 */ /* 0x000fce00078e0002 */
.L_x_31:
[----:B------:R-:W-:Y:S05]  /*0fd0*/  BSYNC.RECONVERGENT B3 ;  /* 0x0000000000037941 */ /* 0x000fea0003800200 */
.L_x_30:
[----:B------:R-:W2:Y:S01]  /*0fe0*/  LDG.E R0, desc[UR8][R4.64+0x10] ;  /* 0x0000100804007981 */ /* 0x000ea2000c1e1900 */
[----:B------:R-:W0:Y:S01]  /*0ff0*/  LDCU UR7, c[0x0][0x388] ;  /* 0x00007100ff0777ac */ /* 0x000e220008000800 */
[----:B------:R-:W1:Y:S01]  /*1000*/  MUFU.RCP R2, R33 ;  /* 0x0000002100027308 */ /* 0x000e620000001000 */
[----:B------:R-:W-:Y:S01]  /*1010*/  BSSY.RECONVERGENT B3, `(.L_x_32) ;  /* 0x000000f000037945 */ /* 0x000fe20003800200 */
[----:B0-----:R-:W-:Y:S01]  /*1020*/  FMUL R6, R23, UR7 ;  /* 0x0000000717067c20 */ /* 0x001fe20008400000 */
[----:B-1----:R-:W-:-:S05]  /*1030*/  FFMA R7, -R33, R2, 1 ;  /* 0x3f80000021077423 */ /* 0x002fca0000000102 */
[----:B------:R-:W0:Y:S01]  /*1040*/  FCHK P0, R6, R33 ;  /* 0x0000002106007302 */ /* 0x000e220000000000 */
[----:B--2---:R-:W-:Y:S01]  /*1050*/  FADD R3, R0, R3 ;  /* 0x0000000300037221 */ /* 0x004fe20000000000 */
[----:B------:R-:W-:-:S04]  /*1060*/  FFMA R0, R2, R7, R2 ;  /* 0x0000000702007223 */ /* 0x000fc80000000002 */
[----:B------:R1:W-:Y:S01]  /*1070*/  STG.E desc[UR8][R4.64+0x10], R3 ;  /* 0x0000100304007986 */ /* 0x0003e2000c101908 */
[----:B------:R-:W-:-:S04]  /*1080*/  FFMA R2, R0, R6, RZ ;  /* 0x0000000600027223 */ /* 0x000fc800000000ff */
[----:B------:R-:W-:-:S04]  /*1090*/  FFMA R7, -R33, R2, R6 ;  /* 0x0000000221077223 */ /* 0x000fc80000000106 */
[----:B------:R-:W-:Y:S01]  /*10a0*/  FFMA R7, R0, R7, R2 ;  /* 0x0000000700077223 */ /* 0x000fe20000000002 */
[----:B0-----:R-:W-:Y:S06]  /*10b0*/  @!P0 BRA `(.L_x_33) ;  /* 0x0000000000108947 */ /* 0x001fec0003800000 */
[----:B------:R-:W-:Y:S02]  /*10c0*/  MOV R2, R6 ;  /* 0x0000000600027202 */ /* 0x000fe40000000f00 */
[----:B------:R-:W-:-:S07]  /*10d0*/  MOV R8, 0x10f0 ;  /* 0x000010f000087802 */ /* 0x000fce0000000f00 */
[----:B-1----:R-:W-:Y:S05]  /*10e0*/  CALL.REL.NOINC `($__internal_2_$__cuda_sm3x_div_rn_noftz_f32_slowpath) ;  /* 0x0000000800607944 */ /* 0x002fea0003c00000 */
[----:B------:R-:W-:-:S07]  /*10f0*/  IMAD.MOV.U32 R7, RZ, RZ, R2 ;  /* 0x000000ffff077224 */ /* 0x000fce00078e0002 */
.L_x_33:
[----:B------:R-:W-:Y:S05]  /*1100*/  BSYNC.RECONVERGENT B3 ;  /* 0x0000000000037941 */ /* 0x000fea0003800200 */
.L_x_32:
[----:B------:R-:W2:Y:S01]  /*1110*/  LDG.E R0, desc[UR8][R4.64+0x14] ;  /* 0x0000140804007981 */ /* 0x000ea2000c1e1900 */
[----:B------:R-:W0:Y:S01]  /*1120*/  LDCU UR7, c[0x0][0x388] ;  /* 0x00007100ff0777ac */ /* 0x000e220008000800 */
[----:B------:R-:W3:Y:S01]  /*1130*/  MUFU.RCP R2, R33 ;  /* 0x0000002100027308 */ /* 0x000ee20000001000 */
[----:B------:R-:W-:Y:S01]  /*1140*/  BSSY.RECONVERGENT B3, `(.L_x_34) ;  /* 0x000000f000037945 */ /* 0x000fe20003800200 */
[----:B0-----:R-:W-:Y:S01]  /*1150*/  FMUL R6, R25, UR7 ;  /* 0x0000000719067c20 */ /* 0x001fe20008400000 */
[----:B---3--:R-:W-:-:S05]  /*1160*/  FFMA R9, -R33, R2, 1 ;  /* 0x3f80000021097423 */ /* 0x008fca0000000102 */
        /* <DEDUP_REMOVED lines=10> */
[----:B-12---:R-:W-:Y:S05]  /*1210*/  CALL.REL.NOINC `($__internal_2_$__cuda_sm3x_div_rn_noftz_f32_slowpath) ;  /* 0x0000000800147944 */ /* 0x006fea0003c00000 */
[----:B------:R-:W-:-:S07]  /*1220*/  IMAD.MOV.U32 R0, RZ, RZ, R2 ;  /* 0x000000ffff007224 */ /* 0x000fce00078e0002 */
.L_x_35:
[----:B------:R-:W-:Y:S05]  /*1230*/  BSYNC.RECONVERGENT B3 ;  /* 0x0000000000037941 */ /* 0x000fea0003800200 */
.L_x_34:
[----:B------:R-:W3:Y:S01]  /*1240*/  LDG.E R9, desc[UR8][R4.64+0x18] ;  /* 0x0000180804097981 */ /* 0x000ee2000c1e1900 */
[----:B------:R-:W1:Y:S03]  /*1250*/  LDCU UR7, c[0x0][0x388] ;  /* 0x00007100ff0777ac */ /* 0x000e660008000800 */
[----:B------:R-:W1:Y:S04]  /*1260*/  LDG.E R2, desc[UR8][R4.64+0x4] ;  /* 0x0000040804027981 */ /* 0x000e68000c1e1900 */
[----:B------:R-:W2:Y:S04]  /*1270*/  LDG.E R6, desc[UR8][R4.64+0x8] ;  /* 0x0000080804067981 */ /* 0x000ea8000c1e1900 */
[----:B------:R-:W4:Y:S01]  /*1280*/  LDG.E R8, desc[UR8][R4.64+0xc] ;  /* 0x00000c0804087981 */ /* 0x000f22000c1e1900 */
[----:B---3--:R-:W-:Y:S01]  /*1290*/  FADD R9, R9, R0 ;  /* 0x0000000009097221 */ /* 0x008fe20000000000 */
[----:B-1----:R-:W-:-:S04]  /*12a0*/  FFMA R3, R3, UR7, R2 ;  /* 0x0000000703037c23 */ /* 0x002fc80008000002 */
[----:B------:R0:W-:Y:S01]  /*12b0*/  STG.E desc[UR8][R4.64+0x18], R9 ;  /* 0x0000180904007986 */ /* 0x0001e2000c101908 */
[----:B--2---:R-:W-:-:S03]  /*12c0*/  FFMA R7, R7, UR7, R6 ;  /* 0x0000000707077c23 */ /* 0x004fc60008000006 */
[----:B------:R0:W-:Y:S01]  /*12d0*/  STG.E desc[UR8][R4.64+0x4], R3 ;  /* 0x0000040304007986 */ /* 0x0001e2000c101908 */
[----:B----4-:R-:W-:-:S03]  /*12e0*/  FFMA R11, R9, UR7, R8 ;  /* 0x00000007090b7c23 */ /* 0x010fc60008000008 */
[----:B------:R0:W-:Y:S04]  /*12f0*/  STG.E desc[UR8][R4.64+0x8], R7 ;  /* 0x0000080704007986 */ /* 0x0001e8000c101908 */
[----:B------:R0:W-:Y:S02]  /*1300*/  STG.E desc[UR8][R4.64+0xc], R11 ;  /* 0x00000c0b04007986 */ /* 0x0001e4000c101908 */
.L_x_1:
[----:B------:R-:W-:Y:S05]  /*1310*/  BSYNC.RECONVERGENT B0 ;  /* 0x0000000000007941 */ /* 0x000fea0003800200 */
.L_x_0:
[----:B------:R-:W-:Y:S05]  /*1320*/  @P1 BRA `(.L_x_36) ;  /* 0xffffffec00681947 */ /* 0x000fea000383ffff */
[----:B------:R-:W-:Y:S05]  /*1330*/  EXIT ;  /* 0x000000000000794d */ /* 0x000fea0003800000 */
        .weak           $__internal_0_$__cuda_sm20_div_rn_f64_full
        .type           $__internal_0_$__cuda_sm20_div_rn_f64_full,@function
        .size           $__internal_0_$__cuda_sm20_div_rn_f64_full,($__internal_1_$__cuda_sm20_sqrt_rn_f32_slowpath - $__internal_0_$__cuda_sm20_div_rn_f64_full)
$__internal_0_$__cuda_sm20_div_rn_f64_full:
[C---:B------:R-:W-:Y:S01]  /*1340*/  FSETP.GEU.AND P0, PT, |R11|.reuse, 1.469367938527859385e-39, PT ;  /* 0x001000000b00780b */ /* 0x040fe20003f0e200 */
[----:B------:R-:W-:Y:S01]  /*1350*/  IMAD.MOV.U32 R14, RZ, RZ, 0x1 ;  /* 0x00000001ff0e7424 */ /* 0x000fe200078e00ff */
[----:B------:R-:W-:Y:S01]  /*1360*/  LOP3.LUT R8, R11, 0x800fffff, RZ, 0xc0, !PT ;  /* 0x800fffff0b087812 */ /* 0x000fe200078ec0ff */
[----:B------:R-:W-:Y:S01]  /*1370*/  BSSY.RECONVERGENT B2, `(.L_x_37) ;  /* 0x0000054000027945 */ /* 0x000fe20003800200 */
[C---:B------:R-:W-:Y:S02]  /*1380*/  FSETP.GEU.AND P3, PT, |R13|.reuse, 1.469367938527859385e-39, PT ;  /* 0x001000000d00780b */ /* 0x040fe40003f6e200 */
[----:B------:R-:W-:Y:S02]  /*1390*/  LOP3.LUT R9, R8, 0x3ff00000, RZ, 0xfc, !PT ;  /* 0x3ff0000008097812 */ /* 0x000fe400078efcff */
[----:B------:R-:W-:Y:S02]  /*13a0*/  MOV R8, R10 ;  /* 0x0000000a00087202 */ /* 0x000fe40000000f00 */
[----:B------:R-:W-:-:S02]  /*13b0*/  LOP3.LUT R29, R13, 0x7ff00000, RZ, 0xc0, !PT ;  /* 0x7ff000000d1d7812 */ /* 0x000fc400078ec0ff */
[----:B------:R-:W-:Y:S01]  /*13c0*/  MOV R31, 0x1ca00000 ;  /* 0x1ca00000001f7802 */ /* 0x000fe20000000f00 */
[----:B------:R-:W-:Y:S01]  /*13d0*/  @!P0 DMUL R8, R10, 8.98846567431157953865e+307 ;  /* 0x7fe000000a088828 */ /* 0x000fe20000000000 */
[----:B------:R-:W-:-:S03]  /*13e0*/  LOP3.LUT R32, R11, 0x7ff00000, RZ, 0xc0, !PT ;  /* 0x7ff000000b207812 */ /* 0x000fc600078ec0ff */
[----:B------:R-:W-:Y:S02]  /*13f0*/  @!P3 LOP3.LUT R18, R11, 0x7ff00000, RZ, 0xc0, !PT ;  /* 0x7ff000000b12b812 */ /* 0x000fe400078ec0ff */
[----:B------:R-:W0:Y:S01]  /*1400*/  MUFU.RCP64H R15, R9 ;  /* 0x00000009000f7308 */ /* 0x000e220000001800 */
[C---:B------:R-:W-:Y:S02]  /*1410*/  ISETP.GE.U32.AND P2, PT, R29.reuse, R32, PT ;  /* 0x000000201d00720c */ /* 0x040fe40003f46070 */
[----:B------:R-:W-:Y:S02]  /*1420*/  @!P3 ISETP.GE.U32.AND P4, PT, R29, R18, PT ;  /* 0x000000121d00b20c */ /* 0x000fe40003f86070 */
[----:B------:R-:W-:Y:S02]  /*1430*/  @!P0 LOP3.LUT R32, R9, 0x7ff00000, RZ, 0xc0, !PT ;  /* 0x7ff0000009208812 */ /* 0x000fe400078ec0ff */
[----:B------:R-:W-:-:S04]  /*1440*/  @!P3 SEL R19, R31, 0x63400000, !P4 ;  /* 0x634000001f13b807 */ /* 0x000fc80006000000 */
[----:B------:R-:W-:-:S04]  /*1450*/  @!P3 LOP3.LUT R20, R19, 0x80000000, R13, 0xf8, !PT ;  /* 0x800000001314b812 */ /* 0x000fc800078ef80d */
[----:B------:R-:W-:Y:S01]  /*1460*/  @!P3 LOP3.LUT R21, R20, 0x100000, RZ, 0xfc, !PT ;  /* 0x001000001415b812 */ /* 0x000fe200078efcff */
[----:B0-----:R-:W-:Y:S01]  /*1470*/  DFMA R16, R14, -R8, 1 ;  /* 0x3ff000000e10742b */ /* 0x001fe20000000808 */
[----:B------:R-:W-:-:S07]  /*1480*/  @!P3 MOV R20, RZ ;  /* 0x000000ff0014b202 */ /* 0x000fce0000000f00 */
[----:B------:R-:W-:-:S08]  /*1490*/  DFMA R16, R16, R16, R16 ;  /* 0x000000101010722b */ /* 0x000fd00000000010 */
[----:B------:R-:W-:Y:S01]  /*14a0*/  DFMA R16, R14, R16, R14 ;  /* 0x000000100e10722b */ /* 0x000fe2000000000e */
[----:B------:R-:W-:Y:S01]  /*14b0*/  SEL R15, R31, 0x63400000, !P2 ;  /* 0x634000001f0f7807 */ /* 0x000fe20005000000 */
[----:B------:R-:W-:-:S03]  /*14c0*/  IMAD.MOV.U32 R14, RZ, RZ, R12 ;  /* 0x000000ffff0e7224 */ /* 0x000fc600078e000c */
[----:B------:R-:W-:-:S03]  /*14d0*/  LOP3.LUT R15, R15, 0x800fffff, R13, 0xf8, !PT ;  /* 0x800fffff0f0f7812 */ /* 0x000fc600078ef80d */
[----:B------:R-:W-:-:S03]  /*14e0*/  DFMA R18, R16, -R8, 1 ;  /* 0x3ff000001012742b */ /* 0x000fc60000000808 */
[----:B------:R-:W-:-:S05]  /*14f0*/  @!P3 DFMA R14, R14, 2, -R20 ;  /* 0x400000000e0eb82b */ /* 0x000fca0000000814 */
[----:B------:R-:W-:-:S08]  /*1500*/  DFMA R16, R16, R18, R16 ;  /* 0x000000121010722b */ /* 0x000fd00000000010 */
[----:B------:R-:W-:-:S08]  /*1510*/  DMUL R18, R16, R14 ;  /* 0x0000000e10127228 */ /* 0x000fd00000000000 */
[----:B------:R-:W-:-:S08]  /*1520*/  DFMA R20, R18, -R8, R14 ;  /* 0x800000081214722b */ /* 0x000fd0000000000e */
[----:B------:R-:W-:Y:S01]  /*1530*/  DFMA R20, R16, R20, R18 ;  /* 0x000000141014722b */ /* 0x000fe20000000012 */
[----:B------:R-:W-:Y:S01]  /*1540*/  IMAD.MOV.U32 R18, RZ, RZ, R29 ;  /* 0x000000ffff127224 */ /* 0x000fe200078e001d */
[----:B------:R-:W-:Y:S01]  /*1550*/  @!P3 LOP3.LUT R18, R15, 0x7ff00000, RZ, 0xc0, !PT ;  /* 0x7ff000000f12b812 */ /* 0x000fe200078ec0ff */
[----:B------:R-:W-:-:S03]  /*1560*/  VIADD R17, R32, 0xffffffff ;  /* 0xffffffff20117836 */ /* 0x000fc60000000000 */
[----:B------:R-:W-:-:S04]  /*1570*/  IADD3 R16, PT, PT, R18, -0x1, RZ ;  /* 0xffffffff12107810 */ /* 0x000fc80007ffe0ff */
[----:B------:R-:W-:-:S04]  /*1580*/  ISETP.GT.U32.AND P0, PT, R16, 0x7feffffe, PT ;  /* 0x7feffffe1000780c */ /* 0x000fc80003f04070 */
[----:B------:R-:W-:-:S13]  /*1590*/  ISETP.GT.U32.OR P0, PT, R17, 0x7feffffe, P0 ;  /* 0x7feffffe1100780c */ /* 0x000fda0000704470 */
[----:B------:R-:W-:Y:S05]  /*15a0*/  @P0 BRA `(.L_x_38) ;  /* 0x00000000006c0947 */ /* 0x000fea0003800000 */
[----:B------:R-:W-:-:S04]  /*15b0*/  LOP3.LUT R16, R11, 0x7ff00000, RZ, 0xc0, !PT ;  /* 0x7ff000000b107812 */ /* 0x000fc800078ec0ff */
[CC--:B------:R-:W-:Y:S02]  /*15c0*/  VIADDMNMX R12, R29.reuse, -R16.reuse, 0xb9600000, !PT ;  /* 0xb96000001d0c7446 */ /* 0x0c0fe40007800910 */
[----:B------:R-:W-:Y:S02]  /*15d0*/  ISETP.GE.U32.AND P0, PT, R29, R16, PT ;  /* 0x000000101d00720c */ /* 0x000fe40003f06070 */
[----:B------:R-:W-:Y:S02]  /*15e0*/  VIMNMX R12, PT, PT, R12, 0x46a00000, PT ;  /* 0x46a000000c0c7848 */ /* 0x000fe40003fe0100 */
[----:B------:R-:W-:-:S04]  /*15f0*/  SEL R31, R31, 0x63400000, !P0 ;  /* 0x634000001f1f7807 */ /* 0x000fc80004000000 */
[----:B------:R-:W-:Y:S02]  /*1600*/  IADD3 R18, PT, PT, -R31, R12, RZ ;  /* 0x0000000c1f127210 */ /* 0x000fe40007ffe1ff */
[----:B------:R-:W-:-:S03]  /*1610*/  MOV R12, RZ ;  /* 0x000000ff000c7202 */ /* 0x000fc60000000f00 */
[----:B------:R-:W-:-:S06]  /*1620*/  VIADD R13, R18, 0x7fe00000 ;  /* 0x7fe00000120d7836 */ /* 0x000fcc0000000000 */
[----:B------:R-:W-:-:S10]  /*1630*/  DMUL R16, R20, R12 ;  /* 0x0000000c14107228 */ /* 0x000fd40000000000 */
[----:B------:R-:W-:-:S13]  /*1640*/  FSETP.GTU.AND P0, PT, |R17|, 1.469367938527859385e-39, PT ;  /* 0x001000001100780b */ /* 0x000fda0003f0c200 */
[----:B------:R-:W-:Y:S05]  /*1650*/  @P0 BRA `(.L_x_39) ;  /* 0x0000000000940947 */ /* 0x000fea0003800000 */
[----:B------:R-:W-:Y:S01]  /*1660*/  DFMA R8, R20, -R8, R14 ;  /* 0x800000081408722b */ /* 0x000fe2000000000e */
[----:B------:R-:W-:-:S09]  /*1670*/  IMAD.MOV.U32 R12, RZ, RZ, RZ ;  /* 0x000000ffff0c7224 */ /* 0x000fd200078e00ff */
[C---:B------:R-:W-:Y:S02]  /*1680*/  FSETP.NEU.AND P0, PT, R9.reuse, RZ, PT ;  /* 0x000000ff0900720b */ /* 0x040fe40003f0d000 */
[----:B------:R-:W-:-:S04]  /*1690*/  LOP3.LUT R11, R9, 0x80000000, R11, 0x48, !PT ;  /* 0x80000000090b7812 */ /* 0x000fc800078e480b */
[----:B------:R-:W-:-:S07]  /*16a0*/  LOP3.LUT R13, R11, R13, RZ, 0xfc, !PT ;  /* 0x0000000d0b0d7212 */ /* 0x000fce00078efcff */
[----:B------:R-:W-:Y:S05]  /*16b0*/  @!P0 BRA `(.L_x_39) ;  /* 0x00000000007c8947 */ /* 0x000fea0003800000 */
[----:B------:R-:W-:Y:S01]  /*16c0*/  IADD3 R9, PT, PT, -R18, RZ, RZ ;  /* 0x000000ff12097210 */ /* 0x000fe20007ffe1ff */
[----:B------:R-:W-:Y:S01]  /*16d0*/  IMAD.MOV.U32 R8, RZ, RZ, RZ ;  /* 0x000000ffff087224 */ /* 0x000fe200078e00ff */
[----:B------:R-:W-:-:S05]  /*16e0*/  DMUL.RP R12, R20, R12 ;  /* 0x0000000c140c7228 */ /* 0x000fca0000008000 */
[----:B------:R-:W-:-:S05]  /*16f0*/  DFMA R8, R16, -R8, R20 ;  /* 0x800000081008722b */ /* 0x000fca0000000014 */
[----:B------:R-:W-:Y:S02]  /*1700*/  LOP3.LUT R11, R13, R11, RZ, 0x3c, !PT ;  /* 0x0000000b0d0b7212 */ /* 0x000fe400078e3cff */
[----:B------:R-:W-:-:S04]  /*1710*/  IADD3 R8, PT, PT, -R18, -0x43300000, RZ ;  /* 0xbcd0000012087810 */ /* 0x000fc80007ffe1ff */
[----:B------:R-:W-:-:S04]  /*1720*/  FSETP.NEU.AND P0, PT, |R9|, R8, PT ;  /* 0x000000080900720b */ /* 0x000fc80003f0d200 */
[----:B------:R-:W-:Y:S02]  /*1730*/  FSEL R16, R12, R16, !P0 ;  /* 0x000000100c107208 */ /* 0x000fe40004000000 */
[----:B------:R-:W-:Y:S01]  /*1740*/  FSEL R17, R11, R17, !P0 ;  /* 0x000000110b117208 */ /* 0x000fe20004000000 */
[----:B------:R-:W-:Y:S06]  /*1750*/  BRA `(.L_x_39) ;  /* 0x0000000000547947 */ /* 0x000fec0003800000 */
.L_x_38:
[----:B------:R-:W-:-:S14]  /*1760*/  DSETP.NAN.AND P0, PT, R12, R12, PT ;  /* 0x0000000c0c00722a */ /* 0x000fdc0003f08000 */
[----:B------:R-:W-:Y:S05]  /*1770*/  @P0 BRA `(.L_x_40) ;  /* 0x0000000000440947 */ /* 0x000fea0003800000 */
[----:B------:R-:W-:-:S14]  /*1780*/  DSETP.NAN.AND P0, PT, R10, R10, PT ;  /* 0x0000000a0a00722a */ /* 0x000fdc0003f08000 */
[----:B------:R-:W-:Y:S05]  /*1790*/  @P0 BRA `(.L_x_41) ;  /* 0x0000000000300947 */ /* 0x000fea0003800000 */
[----:B------:R-:W-:Y:S01]  /*17a0*/  ISETP.NE.AND P0, PT, R18, R32, PT ;  /* 0x000000201200720c */ /* 0x000fe20003f05270 */
[----:B------:R-:W-:Y:S01]  /*17b0*/  IMAD.MOV.U32 R17, RZ, RZ, -0x80000 ;  /* 0xfff80000ff117424 */ /* 0x000fe200078e00ff */
[----:B------:R-:W-:-:S11]  /*17c0*/  MOV R16, 0x0 ;  /* 0x0000000000107802 */ /* 0x000fd60000000f00 */
[----:B------:R-:W-:Y:S05]  /*17d0*/  @!P0 BRA `(.L_x_39) ;  /* 0x0000000000348947 */ /* 0x000fea0003800000 */
[----:B------:R-:W-:Y:S02]  /*17e0*/  ISETP.NE.AND P0, PT, R18, 0x7ff00000, PT ;  /* 0x7ff000001200780c */ /* 0x000fe40003f05270 */
[----:B------:R-:W-:Y:S02]  /*17f0*/  LOP3.LUT R17, R13, 0x80000000, R11, 0x48, !PT ;  /* 0x800000000d117812 */ /* 0x000fe400078e480b */
[----:B------:R-:W-:-:S13]  /*1800*/  ISETP.EQ.OR P0, PT, R32, RZ, !P0 ;  /* 0x000000ff2000720c */ /* 0x000fda0004702670 */
[----:B------:R-:W-:Y:S02]  /*1810*/  @P0 LOP3.LUT R8, R17, 0x7ff00000, RZ, 0xfc, !PT ;  /* 0x7ff0000011080812 */ /* 0x000fe400078efcff */
[----:B------:R-:W-:Y:S01]  /*1820*/  @!P0 MOV R16, RZ ;  /* 0x000000ff00108202 */ /* 0x000fe20000000f00 */
[----:B------:R-:W-:Y:S01]  /*1830*/  @P0 IMAD.MOV.U32 R16, RZ, RZ, RZ ;  /* 0x000000ffff100224 */ /* 0x000fe200078e00ff */
[----:B------:R-:W-:Y:S01]  /*1840*/  @P0 MOV R17, R8 ;  /* 0x0000000800110202 */ /* 0x000fe20000000f00 */
[----:B------:R-:W-:Y:S06]  /*1850*/  BRA `(.L_x_39) ;  /* 0x0000000000147947 */ /* 0x000fec0003800000 */
.L_x_41:
[----:B------:R-:W-:Y:S01]  /*1860*/  LOP3.LUT R17, R11, 0x80000, RZ, 0xfc, !PT ;  /* 0x000800000b117812 */ /* 0x000fe200078efcff */
[----:B------:R-:W-:Y:S01]  /*1870*/  IMAD.MOV.U32 R16, RZ, RZ, R10 ;  /* 0x000000ffff107224 */ /* 0x000fe200078e000a */
[----:B------:R-:W-:Y:S06]  /*1880*/  BRA `(.L_x_39) ;  /* 0x0000000000087947 */ /* 0x000fec0003800000 */
.L_x_40:
[----:B------:R-:W-:Y:S02]  /*1890*/  LOP3.LUT R17, R13, 0x80000, RZ, 0xfc, !PT ;  /* 0x000800000d117812 */ /* 0x000fe400078efcff */
[----:B------:R-:W-:-:S07]  /*18a0*/  MOV R16, R12 ;  /* 0x0000000c00107202 */ /* 0x000fce0000000f00 */
.L_x_39:
[----:B------:R-:W-:Y:S05]  /*18b0*/  BSYNC.RECONVERGENT B2 ;  /* 0x0000000000027941 */ /* 0x000fea0003800200 */
.L_x_37:
[----:B------:R-:W-:Y:S01]  /*18c0*/  IMAD.MOV.U32 R31, RZ, RZ, 0x0 ;  /* 0x00000000ff1f7424 */ /* 0x000fe200078e00ff */
[----:B------:R-:W-:Y:S01]  /*18d0*/  MOV R9, R17 ;  /* 0x0000001100097202 */ /* 0x000fe20000000f00 */
[----:B------:R-:W-:Y:S02]  /*18e0*/  IMAD.MOV.U32 R8, RZ, RZ, R16 ;  /* 0x000000ffff087224 */ /* 0x000fe400078e0010 */
[----:B------:R-:W-:Y:S05]  /*18f0*/  RET.REL.NODEC R30 `(_Z15calculateForcesPffi) ;  /* 0xffffffe41ec07950 */ /* 0x000fea0003c3ffff */
        .weak           $__internal_1_$__cuda_sm20_sqrt_rn_f32_slowpath
        .type           $__internal_1_$__cuda_sm20_sqrt_rn_f32_slowpath,@function
        .size           $__internal_1_$__cuda_sm20_sqrt_rn_f32_slowpath,($__internal_2_$__cuda_sm3x_div_rn_noftz_f32_slowpath - $__internal_1_$__cuda_sm20_sqrt_rn_f32_slowpath)
$__internal_1_$__cuda_sm20_sqrt_rn_f32_slowpath:
[----:B------:R-:W-:-:S13]  /*1900*/  LOP3.LUT P0, RZ, R8, 0x7fffffff, RZ, 0xc0, !PT ;  /* 0x7fffffff08ff7812 */ /* 0x000fda000780c0ff */
[----:B------:R-:W-:Y:S01]  /*1910*/  @!P0 MOV R9, R8 ;  /* 0x0000000800098202 */ /* 0x000fe20000000f00 */
[----:B------:R-:W-:Y:S06]  /*1920*/  @!P0 BRA `(.L_x_42) ;  /* 0x0000000000408947 */ /* 0x000fec0003800000 */
[----:B------:R-:W-:-:S13]  /*1930*/  FSETP.GEU.FTZ.AND P0, PT, R8, RZ, PT ;  /* 0x000000ff0800720b */ /* 0x000fda0003f1e000 */
[----:B------:R-:W-:Y:S01]  /*1940*/  @!P0 IMAD.MOV.U32 R9, RZ, RZ, 0x7fffffff ;  /* 0x7fffffffff098424 */ /* 0x000fe200078e00ff */
[----:B------:R-:W-:Y:S06]  /*1950*/  @!P0 BRA `(.L_x_42) ;  /* 0x0000000000348947 */ /* 0x000fec0003800000 */
[----:B------:R-:W-:-:S13]  /*1960*/  FSETP.GTU.FTZ.AND P0, PT, |R8|, +INF , PT ;  /* 0x7f8000000800780b */ /* 0x000fda0003f1c200 */
[----:B------:R-:W-:Y:S01]  /*1970*/  @P0 FADD.FTZ R9, R8, 1 ;  /* 0x3f80000008090421 */ /* 0x000fe20000010000 */
[----:B------:R-:W-:Y:S06]  /*1980*/  @P0 BRA `(.L_x_42) ;  /* 0x0000000000280947 */ /* 0x000fec0003800000 */
[----:B------:R-:W-:-:S13]  /*1990*/  FSETP.NEU.FTZ.AND P0, PT, |R8|, +INF , PT ;  /* 0x7f8000000800780b */ /* 0x000fda0003f1d200 */
[----:B------:R-:W-:-:S04]  /*19a0*/  @P0 FFMA R10, R8, 1.84467440737095516160e+19, RZ ;  /* 0x5f800000080a0823 */ /* 0x000fc800000000ff */
[----:B------:R-:W0:Y:S02]  /*19b0*/  @P0 MUFU.RSQ R9, R10 ;  /* 0x0000000a00090308 */ /* 0x000e240000001400 */
[----:B0-----:R-:W-:Y:S01]  /*19c0*/  @P0 FMUL.FTZ R11, R10, R9 ;  /* 0x000000090a0b0220 */ /* 0x001fe20000410000 */
[----:B------:R-:W-:Y:S01]  /*19d0*/  @P0 FMUL.FTZ R13, R9, 0.5 ;  /* 0x3f000000090d0820 */ /* 0x000fe20000410000 */
[----:B------:R-:W-:Y:S02]  /*19e0*/  @!P0 MOV R9, R8 ;  /* 0x0000000800098202 */ /* 0x000fe40000000f00 */
[----:B------:R-:W-:-:S04]  /*19f0*/  @P0 FADD.FTZ R12, -R11, -RZ ;  /* 0x800000ff0b0c0221 */ /* 0x000fc80000010100 */
[----:B------:R-:W-:-:S04]  /*1a00*/  @P0 FFMA R12, R11, R12, R10 ;  /* 0x0000000c0b0c0223 */ /* 0x000fc8000000000a */
[----:B------:R-:W-:-:S04]  /*1a10*/  @P0 FFMA R12, R12, R13, R11 ;  /* 0x0000000d0c0c0223 */ /* 0x000fc8000000000b */
[----:B------:R-:W-:-:S07]  /*1a20*/  @P0 FMUL.FTZ R9, R12, 2.3283064365386962891e-10 ;  /* 0x2f8000000c090820 */ /* 0x000fce0000410000 */
.L_x_42:
[----:B------:R-:W-:Y:S01]  /*1a30*/  IMAD.MOV.U32 R33, RZ, RZ, R9 ;  /* 0x000000ffff217224 */ /* 0x000fe200078e0009 */
[----:B------:R-:W-:Y:S01]  /*1a40*/  MOV R8, R14 ;  /* 0x0000000e00087202 */ /* 0x000fe20000000f00 */
[----:B------:R-:W-:-:S04]  /*1a50*/  IMAD.MOV.U32 R9, RZ, RZ, 0x0 ;  /* 0x00000000ff097424 */ /* 0x000fc800078e00ff */
[----:B------:R-:W-:Y:S05]  /*1a60*/  RET.REL.NODEC R8 `(_Z15calculateForcesPffi) ;  /* 0xffffffe408647950 */ /* 0x000fea0003c3ffff */
        .weak           $__internal_2_$__cuda_sm3x_div_rn_noftz_f32_slowpath
        .type           $__internal_2_$__cuda_sm3x_div_rn_noftz_f32_slowpath,@function
        .size           $__internal_2_$__cuda_sm3x_div_rn_noftz_f32_slowpath,(.L_x_57 - $__internal_2_$__cuda_sm3x_div_rn_noftz_f32_slowpath)
$__internal_2_$__cuda_sm3x_div_rn_noftz_f32_slowpath:
[----:B------:R-:W-:Y:S01]  /*1a70*/  SHF.R.U32.HI R9, RZ, 0x17, R33 ;  /* 0x00000017ff097819 */ /* 0x000fe20000011621 */
[----:B------:R-:W-:Y:S01]  /*1a80*/  BSSY.RECONVERGENT B1, `(.L_x_43) ;  /* 0x0000065000017945 */ /* 0x000fe20003800200 */
[----:B------:R-:W-:Y:S02]  /*1a90*/  SHF.R.U32.HI R11, RZ, 0x17, R2 ;  /* 0x00000017ff0b7819 */ /* 0x000fe40000011602 */
[----:B------:R-:W-:Y:S02]  /*1aa0*/  LOP3.LUT R9, R9, 0xff, RZ, 0xc0, !PT ;  /* 0x000000ff09097812 */ /* 0x000fe400078ec0ff */
[----:B------:R-:W-:Y:S02]  /*1ab0*/  LOP3.LUT R11, R11, 0xff, RZ, 0xc0, !PT ;  /* 0x000000ff0b0b7812 */ /* 0x000fe400078ec0ff */
[----:B------:R-:W-:Y:S02]  /*1ac0*/  IADD3 R12, PT, PT, R9, -0x1, RZ ;  /* 0xffffffff090c7810 */ /* 0x000fe40007ffe0ff */
[----:B------:R-:W-:Y:S01]  /*1ad0*/  MOV R15, R33 ;  /* 0x00000021000f7202 */ /* 0x000fe20000000f00 */
[----:B------:R-:W-:Y:S01]  /*1ae0*/  VIADD R10, R11, 0xffffffff ;  /* 0xffffffff0b0a7836 */ /* 0x000fe20000000000 */
[----:B------:R-:W-:-:S04]  /*1af0*/  ISETP.GT.U32.AND P0, PT, R12, 0xfd, PT ;  /* 0x000000fd0c00780c */ /* 0x000fc80003f04070 */
[----:B------:R-:W-:-:S13]  /*1b00*/  ISETP.GT.U32.OR P0, PT, R10, 0xfd, P0 ;  /* 0x000000fd0a00780c */ /* 0x000fda0000704470 */
[----:B------:R-:W-:Y:S01]  /*1b10*/  @!P0 IMAD.MOV.U32 R10, RZ, RZ, RZ ;  /* 0x000000ffff0a8224 */ /* 0x000fe200078e00ff */
[----:B------:R-:W-:Y:S06]  /*1b20*/  @!P0 BRA `(.L_x_44) ;  /* 0x0000000000648947 */ /* 0x000fec0003800000 */
[----:B------:R-:W-:Y:S02]  /*1b30*/  FSETP.GTU.FTZ.AND P0, PT, |R2|, +INF , PT ;  /* 0x7f8000000200780b */ /* 0x000fe40003f1c200 */
[----:B------:R-:W-:-:S04]  /*1b40*/  FSETP.GTU.FTZ.AND P2, PT, |R33|, +INF , PT ;  /* 0x7f8000002100780b */ /* 0x000fc80003f5c200 */
[----:B------:R-:W-:-:S13]  /*1b50*/  PLOP3.LUT P0, PT, P0, P2, PT, 0xf8, 0x8f ;  /* 0x00000000008f781c */ /* 0x000fda0000705f70 */
[----:B------:R-:W-:Y:S05]  /*1b60*/  @P0 BRA `(.L_x_45) ;  /* 0x0000000400540947 */ /* 0x000fea0003800000 */
[----:B------:R-:W-:-:S13]  /*1b70*/  LOP3.LUT P0, RZ, R15, 0x7fffffff, R2, 0xc8, !PT ;  /* 0x7fffffff0fff7812 */ /* 0x000fda000780c802 */
[----:B------:R-:W-:Y:S05]  /*1b80*/  @!P0 BRA `(.L_x_46) ;  /* 0x0000000400448947 */ /* 0x000fea0003800000 */
[C---:B------:R-:W-:Y:S02]  /*1b90*/  FSETP.NEU.FTZ.AND P2, PT, |R2|.reuse, +INF , PT ;  /* 0x7f8000000200780b */ /* 0x040fe40003f5d200 */
[----:B------:R-:W-:Y:S02]  /*1ba0*/  FSETP.NEU.FTZ.AND P3, PT, |R33|, +INF , PT ;  /* 0x7f8000002100780b */ /* 0x000fe40003f7d200 */
[----:B------:R-:W-:-:S11]  /*1bb0*/  FSETP.NEU.FTZ.AND P0, PT, |R2|, +INF , PT ;  /* 0x7f8000000200780b */ /* 0x000fd60003f1d200 */
[----:B------:R-:W-:Y:S05]  /*1bc0*/  @!P3 BRA !P2, `(.L_x_46) ;  /* 0x000000040034b947 */ /* 0x000fea0005000000 */
[----:B------:R-:W-:-:S04]  /*1bd0*/  LOP3.LUT P2, RZ, R2, 0x7fffffff, RZ, 0xc0, !PT ;  /* 0x7fffffff02ff7812 */ /* 0x000fc8000784c0ff */
[----:B------:R-:W-:-:S13]  /*1be0*/  PLOP3.LUT P2, PT, P3, P2, PT, 0x2f, 0xf2 ;  /* 0x0000000000f2781c */ /* 0x000fda0001f44577 */
[----:B------:R-:W-:Y:S05]  /*1bf0*/  @P2 BRA `(.L_x_47) ;  /* 0x0000000400202947 */ /* 0x000fea0003800000 */
[----:B------:R-:W-:-:S04]  /*1c00*/  LOP3.LUT P2, RZ, R15, 0x7fffffff, RZ, 0xc0, !PT ;  /* 0x7fffffff0fff7812 */ /* 0x000fc8000784c0ff */
[----:B------:R-:W-:-:S13]  /*1c10*/  PLOP3.LUT P0, PT, P0, P2, PT, 0x2f, 0xf2 ;  /* 0x0000000000f2781c */ /* 0x000fda0000704577 */
[----:B------:R-:W-:Y:S05]  /*1c20*/  @P0 BRA `(.L_x_48) ;  /* 0x0000000400080947 */ /* 0x000fea0003800000 */
[----:B------:R-:W-:-:S04]  /*1c30*/  IADD3 R10, PT, PT, R11, -0x1, RZ ;  /* 0xffffffff0b0a7810 */ /* 0x000fc80007ffe0ff */
[----:B------:R-:W-:Y:S01]  /*1c40*/  ISETP.GE.AND P0, PT, R10, RZ, PT ;  /* 0x000000ff0a00720c */ /* 0x000fe20003f06270 */
[----:B------:R-:W-:-:S05]  /*1c50*/  VIADD R10, R9, 0xffffffff ;  /* 0xffffffff090a7836 */ /* 0x000fca0000000000 */
[----:B------:R-:W-:-:S07]  /*1c60*/  ISETP.GE.AND P2, PT, R10, RZ, PT ;  /* 0x000000ff0a00720c */ /* 0x000fce0003f46270 */
[----:B------:R-:W-:Y:S01]  /*1c70*/  @P0 MOV R10, RZ ;  /* 0x000000ff000a0202 */ /* 0x000fe20000000f00 */
[----:B------:R-:W-:Y:S02]  /*1c80*/  @!P0 IMAD.MOV.U32 R10, RZ, RZ, -0x40 ;  /* 0xffffffc0ff0a8424 */ /* 0x000fe400078e00ff */
[----:B------:R-:W-:-:S03]  /*1c90*/  @!P0 FFMA R2, R2, 1.84467440737095516160e+19, RZ ;  /* 0x5f80000002028823 */ /* 0x000fc600000000ff */
[----:B------:R-:W-:Y:S01]  /*1ca0*/  @!P2 FFMA R15, R33, 1.84467440737095516160e+19, RZ ;  /* 0x5f800000210fa823 */ /* 0x000fe200000000ff */
[----:B------:R-:W-:-:S07]  /*1cb0*/  @!P2 IADD3 R10, PT, PT, R10, 0x40, RZ ;  /* 0x000000400a0aa810 */ /* 0x000fce0007ffe0ff */
.L_x_44:
[----:B------:R-:W-:Y:S01]  /*1cc0*/  LEA R12, R9, 0xc0800000, 0x17 ;  /* 0xc0800000090c7811 */ /* 0x000fe200078eb8ff */
[----:B------:R-:W-:Y:S04]  /*1cd0*/  BSSY.RECONVERGENT B2, `(.L_x_49) ;  /* 0x0000036000027945 */ /* 0x000fe80003800200 */
[----:B------:R-:W-:Y:S01]  /*1ce0*/  IMAD.IADD R18, R15, 0x1, -R12 ;  /* 0x000000010f127824 */ /* 0x000fe200078e0a0c */
[----:B------:R-:W-:-:S03]  /*1cf0*/  IADD3 R15, PT, PT, R11, -0x7f, RZ ;  /* 0xffffff810b0f7810 */ /* 0x000fc60007ffe0ff */
[----:B------:R-:W0:Y:S01]  /*1d00*/  MUFU.RCP R12, R18 ;  /* 0x00000012000c7308 */ /* 0x000e220000001000 */
[----:B------:R-:W-:Y:S01]  /*1d10*/  FADD.FTZ R17, -R18, -RZ ;  /* 0x800000ff12117221 */ /* 0x000fe20000010100 */
[C---:B------:R-:W-:Y:S01]  /*1d20*/  IMAD R2, R15.reuse, -0x800000, R2 ;  /* 0xff8000000f027824 */ /* 0x040fe200078e0202 */
[----:B------:R-:W-:-:S05]  /*1d30*/  IADD3 R15, PT, PT, R15, 0x7f, -R9 ;  /* 0x0000007f0f0f7810 */ /* 0x000fca0007ffe809 */
[----:B------:R-:W-:Y:S02]  /*1d40*/  IMAD.IADD R15, R15, 0x1, R10 ;  /* 0x000000010f0f7824 */ /* 0x000fe400078e020a */
[----:B0-----:R-:W-:-:S04]  /*1d50*/  FFMA R11, R12, R17, 1 ;  /* 0x3f8000000c0b7423 */ /* 0x001fc80000000011 */
[----:B------:R-:W-:-:S04]  /*1d60*/  FFMA R11, R12, R11, R12 ;  /* 0x0000000b0c0b7223 */ /* 0x000fc8000000000c */
[----:B------:R-:W-:-:S04]  /*1d70*/  FFMA R12, R2, R11, RZ ;  /* 0x0000000b020c7223 */ /* 0x000fc800000000ff */
[----:B------:R-:W-:-:S04]  /*1d80*/  FFMA R19, R17, R12, R2 ;  /* 0x0000000c11137223 */ /* 0x000fc80000000002 */
[----:B------:R-:W-:-:S04]  /*1d90*/  FFMA R12, R11, R19, R12 ;  /* 0x000000130b0c7223 */ /* 0x000fc8000000000c */
[----:B------:R-:W-:-:S04]  /*1da0*/  FFMA R17, R17, R12, R2 ;  /* 0x0000000c11117223 */ /* 0x000fc80000000002 */
[----:B------:R-:W-:-:S05]  /*1db0*/  FFMA R2, R11, R17, R12 ;  /* 0x000000110b027223 */ /* 0x000fca000000000c */
[----:B------:R-:W-:-:S04]  /*1dc0*/  SHF.R.U32.HI R9, RZ, 0x17, R2 ;  /* 0x00000017ff097819 */ /* 0x000fc80000011602 */
[----:B------:R-:W-:-:S04]  /*1dd0*/  LOP3.LUT R9, R9, 0xff, RZ, 0xc0, !PT ;  /* 0x000000ff09097812 */ /* 0x000fc800078ec0ff */
[----:B------:R-:W-:-:S05]  /*1de0*/  IADD3 R9, PT, PT, R9, R15, RZ ;  /* 0x0000000f09097210 */ /* 0x000fca0007ffe0ff */
[----:B------:R-:W-:-:S05]  /*1df0*/  VIADD R10, R9, 0xffffffff ;  /* 0xffffffff090a7836 */ /* 0x000fca0000000000 */
[----:B------:R-:W-:-:S13]  /*1e00*/  ISETP.GE.U32.AND P0, PT, R10, 0xfe, PT ;  /* 0x000000fe0a00780c */ /* 0x000fda0003f06070 */
[----:B------:R-:W-:Y:S05]  /*1e10*/  @!P0 BRA `(.L_x_50) ;  /* 0x0000000000808947 */ /* 0x000fea0003800000 */
[----:B------:R-:W-:-:S13]  /*1e20*/  ISETP.GT.AND P0, PT, R9, 0xfe, PT ;  /* 0x000000fe0900780c */ /* 0x000fda0003f04270 */
[----:B------:R-:W-:Y:S05]  /*1e30*/  @P0 BRA `(.L_x_51) ;  /* 0x00000000006c0947 */ /* 0x000fea0003800000 */
[----:B------:R-:W-:-:S13]  /*1e40*/  ISETP.GE.AND P0, PT, R9, 0x1, PT ;  /* 0x000000010900780c */ /* 0x000fda0003f06270 */
[----:B------:R-:W-:Y:S05]  /*1e50*/  @P0 BRA `(.L_x_52) ;  /* 0x0000000000740947 */ /* 0x000fea0003800000 */
[----:B------:R-:W-:Y:S02]  /*1e60*/  ISETP.GE.AND P0, PT, R9, -0x18, PT ;  /* 0xffffffe80900780c */ /* 0x000fe40003f06270 */
[----:B------:R-:W-:-:S11]  /*1e70*/  LOP3.LUT R2, R2, 0x80000000, RZ, 0xc0, !PT ;  /* 0x8000000002027812 */ /* 0x000fd600078ec0ff */
[----:B------:R-:W-:Y:S05]  /*1e80*/  @!P0 BRA `(.L_x_52) ;  /* 0x0000000000688947 */ /* 0x000fea0003800000 */
[-CC-:B------:R-:W-:Y:S01]  /*1e90*/  FFMA.RZ R10, R11, R17.reuse, R12.reuse ;  /* 0x000000110b0a7223 */ /* 0x180fe2000000c00c */
[C---:B------:R-:W-:Y:S02]  /*1ea0*/  ISETP.NE.AND P3, PT, R9.reuse, RZ, PT ;  /* 0x000000ff0900720c */ /* 0x040fe40003f65270 */
[----:B------:R-:W-:Y:S02]  /*1eb0*/  ISETP.NE.AND P2, PT, R9, RZ, PT ;  /* 0x000000ff0900720c */ /* 0x000fe40003f45270 */
[----:B------:R-:W-:Y:S01]  /*1ec0*/  LOP3.LUT R15, R10, 0x7fffff, RZ, 0xc0, !PT ;  /* 0x007fffff0a0f7812 */ /* 0x000fe200078ec0ff */
[CCC-:B------:R-:W-:Y:S01]  /*1ed0*/  FFMA.RP R10, R11.reuse, R17.reuse, R12.reuse ;  /* 0x000000110b0a7223 */ /* 0x1c0fe2000000800c */
[----:B------:R-:W-:Y:S01]  /*1ee0*/  FFMA.RM R11, R11, R17, R12 ;  /* 0x000000110b0b7223 */ /* 0x000fe2000000400c */
[----:B------:R-:W-:Y:S01]  /*1ef0*/  IADD3 R12, PT, PT, R9, 0x20, RZ ;  /* 0x00000020090c7810 */ /* 0x000fe20007ffe0ff */
[----:B------:R-:W-:Y:S01]  /*1f00*/  IMAD.MOV R9, RZ, RZ, -R9 ;  /* 0x000000ffff097224 */ /* 0x000fe200078e0a09 */
[----:B------:R-:W-:-:S02]  /*1f10*/  LOP3.LUT R15, R15, 0x800000, RZ, 0xfc, !PT ;  /* 0x008000000f0f7812 */ /* 0x000fc400078efcff */
[----:B------:R-:W-:Y:S02]  /*1f20*/  FSETP.NEU.FTZ.AND P0, PT, R10, R11, PT ;  /* 0x0000000b0a00720b */ /* 0x000fe40003f1d000 */
[----:B------:R-:W-:Y:S02]  /*1f30*/  SHF.L.U32 R12, R15, R12, RZ ;  /* 0x0000000c0f0c7219 */ /* 0x000fe400000006ff */
[----:B------:R-:W-:Y:S02]  /*1f40*/  SEL R10, R9, RZ, P3 ;  /* 0x000000ff090a7207 */ /* 0x000fe40001800000 */
[----:B------:R-:W-:Y:S02]  /*1f50*/  ISETP.NE.AND P2, PT, R12, RZ, P2 ;  /* 0x000000ff0c00720c */ /* 0x000fe40001745270 */
[----:B------:R-:W-:Y:S02]  /*1f60*/  SHF.R.U32.HI R10, RZ, R10, R15 ;  /* 0x0000000aff0a7219 */ /* 0x000fe4000001160f */
[----:B------:R-:W-:-:S02]  /*1f70*/  PLOP3.LUT P0, PT, P0, P2, PT, 0xf8, 0x8f ;  /* 0x00000000008f781c */ /* 0x000fc40000705f70 */
[----:B------:R-:W-:Y:S02]  /*1f80*/  SHF.R.U32.HI R12, RZ, 0x1, R10 ;  /* 0x00000001ff0c7819 */ /* 0x000fe4000001160a */
[----:B------:R-:W-:-:S04]  /*1f90*/  SEL R9, RZ, 0x1, !P0 ;  /* 0x00000001ff097807 */ /* 0x000fc80004000000 */
[----:B------:R-:W-:-:S04]  /*1fa0*/  LOP3.LUT R9, R9, 0x1, R12, 0xf8, !PT ;  /* 0x0000000109097812 */ /* 0x000fc800078ef80c */
[----:B------:R-:W-:-:S04]  /*1fb0*/  LOP3.LUT R9, R9, R10, RZ, 0xc0, !PT ;  /* 0x0000000a09097212 */ /* 0x000fc800078ec0ff */
[----:B------:R-:W-:-:S04]  /*1fc0*/  IADD3 R9, PT, PT, R12, R9, RZ ;  /* 0x000000090c097210 */ /* 0x000fc80007ffe0ff */
[----:B------:R-:W-:Y:S01]  /*1fd0*/  LOP3.LUT R2, R9, R2, RZ, 0xfc, !PT ;  /* 0x0000000209027212 */ /* 0x000fe200078efcff */
[----:B------:R-:W-:Y:S06]  /*1fe0*/  BRA `(.L_x_52) ;  /* 0x0000000000107947 */ /* 0x000fec0003800000 */
.L_x_51:
[----:B------:R-:W-:-:S04]  /*1ff0*/  LOP3.LUT R2, R2, 0x80000000, RZ, 0xc0, !PT ;  /* 0x8000000002027812 */ /* 0x000fc800078ec0ff */
[----:B------:R-:W-:Y:S01]  /*2000*/  LOP3.LUT R2, R2, 0x7f800000, RZ, 0xfc, !PT ;  /* 0x7f80000002027812 */ /* 0x000fe200078efcff */
[----:B------:R-:W-:Y:S06]  /*2010*/  BRA `(.L_x_52) ;  /* 0x0000000000047947 */ /* 0x000fec0003800000 */
.L_x_50:
[----:B------:R-:W-:-:S07]  /*2020*/  IMAD R2, R15, 0x800000, R2 ;  /* 0x008000000f027824 */ /* 0x000fce00078e0202 */
.L_x_52:
[----:B------:R-:W-:Y:S05]  /*2030*/  BSYNC.RECONVERGENT B2 ;  /* 0x0000000000027941 */ /* 0x000fea0003800200 */
.L_x_49:
[----:B------:R-:W-:Y:S05]  /*2040*/  BRA `(.L_x_53) ;  /* 0x0000000000207947 */ /* 0x000fea0003800000 */
.L_x_48:
[----:B------:R-:W-:-:S04]  /*2050*/  LOP3.LUT R2, R15, 0x80000000, R2, 0x48, !PT ;  /* 0x800000000f027812 */ /* 0x000fc800078e4802 */
[----:B------:R-:W-:Y:S01]  /*2060*/  LOP3.LUT R2, R2, 0x7f800000, RZ, 0xfc, !PT ;  /* 0x7f80000002027812 */ /* 0x000fe200078efcff */
[----:B------:R-:W-:Y:S06]  /*2070*/  BRA `(.L_x_53) ;  /* 0x0000000000147947 */ /* 0x000fec0003800000 */
.L_x_47:
[----:B------:R-:W-:Y:S01]  /*2080*/  LOP3.LUT R2, R15, 0x80000000, R2, 0x48, !PT ;  /* 0x800000000f027812 */ /* 0x000fe200078e4802 */
[----:B------:R-:W-:Y:S06]  /*2090*/  BRA `(.L_x_53) ;  /* 0x00000000000c7947 */ /* 0x000fec0003800000 */
.L_x_46:
[----:B------:R-:W0:Y:S01]  /*20a0*/  MUFU.RSQ R2, -QNAN ;  /* 0xffc0000000027908 */ /* 0x000e220000001400 */
[----:B------:R-:W-:Y:S05]  /*20b0*/  BRA `(.L_x_53) ;  /* 0x0000000000047947 */ /* 0x000fea0003800000 */
.L_x_45:
[----:B------:R-:W-:-:S07]  /*20c0*/  FADD.FTZ R2, R2, R33 ;  /* 0x0000002102027221 */ /* 0x000fce0000010000 */
.L_x_53:
[----:B------:R-:W-:Y:S05]  /*20d0*/  BSYNC.RECONVERGENT B1 ;  /* 0x0000000000017941 */ /* 0x000fea0003800200 */
.L_x_43:
[----:B------:R-:W-:-:S04]  /*20e0*/  HFMA2 R9, -RZ, RZ, 0, 0 ;  /* 0x00000000ff097431 */ /* 0x000fc800000001ff */
[----:B0-----:R-:W-:Y:S05]  /*20f0*/  RET.REL.NODEC R8 `(_Z15calculateForcesPffi) ;  /* 0xffffffdc08c07950 */ /* 0x001fea0003c3ffff */
.L_x_54:
[----:B------:R-:W-:-:S00]  /*2100*/  BRA `(.L_x_54) ;  /* 0xfffffffc00fc7947 */ /* 0x000fc0000383ffff */
[----:B------:R-:W-:-:S00]  /*2110*/  NOP ;  /* 0x0000000000007918 */ /* 0x000fc00000000000 */
        /* <DEDUP_REMOVED lines=14> */
.L_x_57:


//--------------------- .nv.global.init           --------------------------
	.section	.nv.global.init,"aw",@progbits
	.align	4
.nv.global.init:
	.type		mrg32k3aM1SubSeq,@object
	.size		mrg32k3aM1SubSeq,(mrg32k3aM2SubSeq - mrg32k3aM1SubSeq)
mrg32k3aM1SubSeq:
        /*0000*/ 	.byte	0x0b, 0xcc, 0xee, 0x04, 0x73, 0x29, 0x8b, 0x6f, 0xf6, 0x53, 0x03, 0xf6, 0x23, 0xf6, 0xea, 0xda
        /* <DEDUP_REMOVED lines=125> */
	.type		mrg32k3aM2SubSeq,@object
	.size		mrg32k3aM2SubSeq,(mrg32k3aM1 - mrg32k3aM2SubSeq)
mrg32k3aM2SubSeq:
        /* <DEDUP_REMOVED lines=126> */
	.type		mrg32k3aM1,@object
	.size		mrg32k3aM1,(mrg32k3aM1Seq - mrg32k3aM1)
mrg32k3aM1:
        /* <DEDUP_REMOVED lines=144> */
	.type		mrg32k3aM1Seq,@object
	.size		mrg32k3aM1Seq,(mrg32k3aM2 - mrg32k3aM1Seq)
mrg32k3aM1Seq:
        /* <DEDUP_REMOVED lines=144> */
	.type		mrg32k3aM2,@object
	.size		mrg32k3aM2,(mrg32k3aM2Seq - mrg32k3aM2)
mrg32k3aM2:
        /* <DEDUP_REMOVED lines=144> */
	.type		mrg32k3aM2Seq,@object
	.size		mrg32k3aM2Seq,(precalc_xorwow_matrix - mrg32k3aM2Seq)
mrg32k3aM2Seq:
        /* <DEDUP_REMOVED lines=144> */
	.type		precalc_xorwow_matrix,@object
	.size		precalc_xorwow_matrix,(precalc_xorwow_offset_matrix - precalc_xorwow_matrix)
precalc_xorwow_matrix:
        /* <DEDUP_REMOVED lines=6400> */
	.type		precalc_xorwow_offset_matrix,@object
	.size		precalc_xorwow_offset_matrix,(.L_1 - precalc_xorwow_offset_matrix)
precalc_xorwow_offset_matrix:
        /* <DEDUP_REMOVED lines=6400> */
.L_1:


//--------------------- .nv.shared.reserved.0     --------------------------
	.section	.nv.shared.reserved.0,"aw",@nobits
	.weak		__nv_reservedSMEM_offset_0_alias
	.size		__nv_reservedSMEM_offset_0_alias, 0, 64
	.other		__nv_reservedSMEM_offset_0_alias,@"STO_CUDA_RESERVED_SHARED STV_DEFAULT"
__nv_reservedSMEM_offset_0_alias:
	.zero		0
	.zero		64


//--------------------- .nv.constant0._Z15calculateForcesPffi --------------------------
	.section	.nv.constant0._Z15calculateForcesPffi,"a",@progbits
	.sectionflags	@""
	.align	4
.nv.constant0._Z15calculateForcesPffi:
	.zero		912


//--------------------- SYMBOLS --------------------------

	.type		.nv.reservedSmem.offset0,@object
	.size		.nv.reservedSmem.offset0,0x4
